//
// Generated by NVIDIA NVVM Compiler
//
// Compiler Build ID: CL-36424714
// Cuda compilation tools, release 13.0, V13.0.88
// Based on NVVM 20.0.0
//

.version 9.0
.target sm_100
.address_size 64

	// .globl	_Z7computefifffffffffPffffffffff
.extern .func  (.param .b32 func_retval0) vprintf
(
	.param .b64 vprintf_param_0,
	.param .b64 vprintf_param_1
)
;
.global .align 1 .b8 $str[7] = {37, 46, 49, 55, 103, 10};

.visible .entry _Z7computefifffffffffPffffffffff(
	.param .f32 _Z7computefifffffffffPffffffffff_param_0,
	.param .u32 _Z7computefifffffffffPffffffffff_param_1,
	.param .f32 _Z7computefifffffffffPffffffffff_param_2,
	.param .f32 _Z7computefifffffffffPffffffffff_param_3,
	.param .f32 _Z7computefifffffffffPffffffffff_param_4,
	.param .f32 _Z7computefifffffffffPffffffffff_param_5,
	.param .f32 _Z7computefifffffffffPffffffffff_param_6,
	.param .f32 _Z7computefifffffffffPffffffffff_param_7,
	.param .f32 _Z7computefifffffffffPffffffffff_param_8,
	.param .f32 _Z7computefifffffffffPffffffffff_param_9,
	.param .f32 _Z7computefifffffffffPffffffffff_param_10,
	.param .u64 .ptr .align 1 _Z7computefifffffffffPffffffffff_param_11,
	.param .f32 _Z7computefifffffffffPffffffffff_param_12,
	.param .f32 _Z7computefifffffffffPffffffffff_param_13,
	.param .f32 _Z7computefifffffffffPffffffffff_param_14,
	.param .f32 _Z7computefifffffffffPffffffffff_param_15,
	.param .f32 _Z7computefifffffffffPffffffffff_param_16,
	.param .f32 _Z7computefifffffffffPffffffffff_param_17,
	.param .f32 _Z7computefifffffffffPffffffffff_param_18,
	.param .f32 _Z7computefifffffffffPffffffffff_param_19,
	.param .f32 _Z7computefifffffffffPffffffffff_param_20
)
{
	.local .align 8 .b8 	__local_depot0[8];
	.reg .b64 	%SP;
	.reg .b64 	%SPL;
	.reg .pred 	%p<28>;
	.reg .b32 	%r<51>;
	.reg .b32 	%f<138>;
	.reg .b64 	%rd<34>;
	.reg .b64 	%fd<2>;

	mov.u64 	%SPL, __local_depot0;
	cvta.local.u64 	%SP, %SPL;
	ld.param.u32 	%r26, [_Z7computefifffffffffPffffffffff_param_1];
	ld.param.f32 	%f37, [_Z7computefifffffffffPffffffffff_param_3];
	ld.param.f32 	%f38, [_Z7computefifffffffffPffffffffff_param_4];
	ld.param.f32 	%f39, [_Z7computefifffffffffPffffffffff_param_5];
	ld.param.f32 	%f40, [_Z7computefifffffffffPffffffffff_param_6];
	ld.param.f32 	%f41, [_Z7computefifffffffffPffffffffff_param_7];
	ld.param.f32 	%f42, [_Z7computefifffffffffPffffffffff_param_8];
	ld.param.f32 	%f43, [_Z7computefifffffffffPffffffffff_param_9];
	ld.param.f32 	%f44, [_Z7computefifffffffffPffffffffff_param_10];
	ld.param.u64 	%rd14, [_Z7computefifffffffffPffffffffff_param_11];
	ld.param.f32 	%f28, [_Z7computefifffffffffPffffffffff_param_12];
	ld.param.f32 	%f29, [_Z7computefifffffffffPffffffffff_param_13];
	ld.param.f32 	%f30, [_Z7computefifffffffffPffffffffff_param_14];
	ld.param.f32 	%f31, [_Z7computefifffffffffPffffffffff_param_15];
	ld.param.f32 	%f32, [_Z7computefifffffffffPffffffffff_param_16];
	ld.param.f32 	%f33, [_Z7computefifffffffffPffffffffff_param_17];
	ld.param.f32 	%f34, [_Z7computefifffffffffPffffffffff_param_18];
	ld.param.f32 	%f35, [_Z7computefifffffffffPffffffffff_param_19];
	ld.param.f32 	%f36, [_Z7computefifffffffffPffffffffff_param_20];
	cvta.to.global.u64 	%rd1, %rd14;
	div.rn.f32 	%f45, %f37, %f38;
	mov.f32 	%f46, 0f78000AC0;
	div.rn.f32 	%f47, %f46, %f45;
	add.f32 	%f48, %f47, 0fE95F274A;
	add.f32 	%f49, %f39, %f48;
	add.f32 	%f50, %f49, 0fD89C4EDB;
	fma.rn.f32 	%f51, %f42, 0f0000000A, %f41;
	div.rn.f32 	%f52, %f40, %f51;
	add.f32 	%f133, %f50, %f52;
	div.rn.f32 	%f53, %f43, %f44;
	mov.f32 	%f54, 0f00000000;
	div.rn.f32 	%f55, %f54, %f53;
	setp.leu.f32 	%p1, %f133, %f55;
	@%p1 bra 	$L__BB0_2;
	mov.f32 	%f56, 0fA519DB7D;
	mul.rn.f32 	%f57, %f56, %f56;
	fma.rn.f32 	%f58, %f57, 0fA519DB7D, 0f00000000;
	fma.rn.f32 	%f59, %f57, 0fB94D4153, 0f3C0885E4;
	fma.rn.f32 	%f60, %f59, %f57, 0fBE2AAAA8;
	fma.rn.f32 	%f61, %f60, %f58, 0fA519DB7D;
	add.f32 	%f133, %f61, 0f800002D6;
$L__BB0_2:
	setp.lt.s32 	%p2, %r26, 1;
	@%p2 bra 	$L__BB0_16;
	and.b32  	%r1, %r26, 15;
	setp.lt.u32 	%p3, %r26, 16;
	mov.b32 	%r46, 0;
	@%p3 bra 	$L__BB0_6;
	and.b32  	%r46, %r26, 2147483632;
	neg.s32 	%r44, %r46;
	add.s64 	%rd28, %rd1, -4;
$L__BB0_5:
	.pragma "nounroll";
	mov.b32 	%r28, 0;
	st.global.u32 	[%rd28+4], %r28;
	st.global.u32 	[%rd28+8], %r28;
	st.global.u32 	[%rd28+12], %r28;
	st.global.u32 	[%rd28+16], %r28;
	st.global.u32 	[%rd28+20], %r28;
	st.global.u32 	[%rd28+24], %r28;
	st.global.u32 	[%rd28+28], %r28;
	st.global.u32 	[%rd28+32], %r28;
	st.global.u32 	[%rd28+36], %r28;
	st.global.u32 	[%rd28+40], %r28;
	st.global.u32 	[%rd28+44], %r28;
	st.global.u32 	[%rd28+48], %r28;
	st.global.u32 	[%rd28+52], %r28;
	st.global.u32 	[%rd28+56], %r28;
	st.global.u32 	[%rd28+60], %r28;
	add.s64 	%rd33, %rd28, 64;
	st.global.u32 	[%rd28+64], %r28;
	add.s32 	%r44, %r44, 16;
	setp.ne.s32 	%p4, %r44, 0;
	mov.u64 	%rd28, %rd33;
	@%p4 bra 	$L__BB0_5;
$L__BB0_6:
	setp.eq.s32 	%p5, %r1, 0;
	@%p5 bra 	$L__BB0_15;
	and.b32  	%r7, %r26, 7;
	setp.lt.u32 	%p6, %r1, 8;
	@%p6 bra 	$L__BB0_9;
	mul.wide.u32 	%rd17, %r46, 4;
	add.s64 	%rd18, %rd1, %rd17;
	mov.b32 	%r29, 0;
	st.global.u32 	[%rd18], %r29;
	st.global.u32 	[%rd18+4], %r29;
	st.global.u32 	[%rd18+8], %r29;
	st.global.u32 	[%rd18+12], %r29;
	st.global.u32 	[%rd18+16], %r29;
	st.global.u32 	[%rd18+20], %r29;
	st.global.u32 	[%rd18+24], %r29;
	add.s64 	%rd33, %rd18, 28;
	st.global.u32 	[%rd18+28], %r29;
	add.s32 	%r46, %r46, 8;
$L__BB0_9:
	setp.eq.s32 	%p7, %r7, 0;
	@%p7 bra 	$L__BB0_15;
	and.b32  	%r10, %r26, 3;
	setp.lt.u32 	%p8, %r7, 4;
	@%p8 bra 	$L__BB0_12;
	mul.wide.u32 	%rd20, %r46, 4;
	add.s64 	%rd21, %rd1, %rd20;
	mov.b32 	%r30, 0;
	st.global.u32 	[%rd21], %r30;
	st.global.u32 	[%rd21+4], %r30;
	st.global.u32 	[%rd21+8], %r30;
	add.s64 	%rd33, %rd21, 12;
	st.global.u32 	[%rd21+12], %r30;
	add.s32 	%r46, %r46, 4;
$L__BB0_12:
	setp.eq.s32 	%p9, %r10, 0;
	@%p9 bra 	$L__BB0_15;
	mul.wide.u32 	%rd22, %r46, 4;
	add.s64 	%rd23, %rd22, %rd1;
	add.s64 	%rd32, %rd23, -4;
	neg.s32 	%r48, %r10;
$L__BB0_14:
	.pragma "nounroll";
	add.s64 	%rd33, %rd32, 4;
	mov.b32 	%r31, 0;
	st.global.u32 	[%rd32+4], %r31;
	add.s32 	%r48, %r48, 1;
	setp.ne.s32 	%p10, %r48, 0;
	mov.u64 	%rd32, %rd33;
	@%p10 bra 	$L__BB0_14;
$L__BB0_15:
	sub.f32 	%f62, %f31, %f30;
	add.f32 	%f63, %f62, 0f785AB959;
	mov.f32 	%f64, 0f80000408;
	sub.f32 	%f65, %f64, %f63;
	add.f32 	%f66, %f65, 0f80000082;
	add.f32 	%f67, %f29, %f66;
	sqrt.rn.f32 	%f68, %f67;
	fma.rn.f32 	%f69, %f68, 0f00000000, 0f824998CD;
	sub.f32 	%f70, %f28, %f69;
	ld.global.f32 	%f71, [%rd33];
	mul.f32 	%f72, %f71, 0f783884FE;
	add.f32 	%f73, %f32, 0f85A22A73;
	add.f32 	%f74, %f73, 0f8000000A;
	fma.rn.f32 	%f133, %f74, %f72, %f70;
$L__BB0_16:
	mov.f32 	%f75, 0fD1AC5DD5;
	cvt.sat.f32.f32 	%f76, %f75;
	mov.f32 	%f77, 0f4B400001;
	mov.f32 	%f78, 0f437C0000;
	fma.rm.f32 	%f79, %f76, %f78, %f77;
	add.f32 	%f80, %f79, 0fCB40007F;
	neg.f32 	%f81, %f80;
	fma.rn.f32 	%f82, 0fD56B3798, 0f3FB8AA3B, %f81;
	fma.rn.f32 	%f83, 0fD56B3798, 0f32A57060, %f82;
	mov.b32 	%r32, %f79;
	shl.b32 	%r33, %r32, 23;
	mov.b32 	%f84, %r33;
	ex2.approx.ftz.f32 	%f85, %f83;
	mul.f32 	%f86, %f85, %f84;
	mov.f32 	%f87, 0f78756292;
	sub.f32 	%f88, %f87, %f86;
	setp.leu.f32 	%p11, %f133, %f88;
	@%p11 bra 	$L__BB0_30;
	add.f32 	%f6, %f33, %f34;
	mul.f32 	%f7, %f35, 0f058271F3;
	add.f32 	%f89, %f36, 0f0000000B;
	add.f32 	%f90, %f89, 0fD079982E;
	abs.f32 	%f91, %f90;
	setp.gt.f32 	%p12, %f91, 0f3F800000;
	rcp.approx.ftz.f32 	%f92, %f91;
	selp.f32 	%f93, %f92, %f91, %p12;
	mul.f32 	%f94, %f93, %f93;
	fma.rn.f32 	%f95, %f94, 0f3B2090AA, 0fBC6BE14F;
	fma.rn.f32 	%f96, %f95, %f94, 0f3D23397E;
	fma.rn.f32 	%f97, %f96, %f94, 0fBD948A7A;
	fma.rn.f32 	%f98, %f97, %f94, 0f3DD76B21;
	fma.rn.f32 	%f99, %f98, %f94, 0fBE111E88;
	fma.rn.f32 	%f100, %f99, %f94, 0f3E4CAF60;
	fma.rn.f32 	%f101, %f100, %f94, 0fBEAAAA27;
	mul.f32 	%f102, %f94, %f101;
	fma.rn.f32 	%f103, %f102, %f93, %f93;
	neg.f32 	%f104, %f103;
	fma.rn.f32 	%f105, 0f3F6EE581, 0f3FD774EB, %f104;
	selp.f32 	%f106, %f105, %f103, %p12;
	setp.num.f32 	%p13, %f91, %f91;
	copysign.f32 	%f107, %f90, %f106;
	selp.f32 	%f108, %f107, %f106, %p13;
	abs.f32 	%f8, %f108;
	abs.f32 	%f136, %f7;
	setp.lt.f32 	%p14, %f136, %f8;
	@%p14 bra 	$L__BB0_29;
	mul.f32 	%f10, %f8, 0f4B000000;
	setp.gtu.f32 	%p15, %f136, %f10;
	@%p15 bra 	$L__BB0_25;
	div.approx.f32 	%f109, %f136, %f8;
	cvt.rzi.f32.f32 	%f134, %f109;
	neg.f32 	%f12, %f8;
	fma.rn.f32 	%f13, %f12, %f134, %f136;
	mov.b32 	%r16, %f13;
	mov.b32 	%r34, %f8;
	setp.lt.u32 	%p16, %r16, %r34;
	@%p16 bra 	$L__BB0_24;
	setp.lt.u32 	%p17, %r16, -2147483647;
	@%p17 bra 	$L__BB0_22;
	add.f32 	%f114, %f134, 0fBF800000;
	setp.lt.f32 	%p20, %f13, %f12;
	add.f32 	%f115, %f114, 0fBF800000;
	selp.f32 	%f134, %f115, %f114, %p20;
	bra.uni 	$L__BB0_24;
$L__BB0_22:
	add.f32 	%f134, %f134, 0f3F800000;
	add.f32 	%f110, %f8, %f8;
	setp.ltu.f32 	%p18, %f13, %f110;
	@%p18 bra 	$L__BB0_24;
	add.f32 	%f111, %f134, 0f3F800000;
	fma.rn.f32 	%f112, %f8, 0fC0400000, %f13;
	setp.ge.f32 	%p19, %f112, 0f00000000;
	add.f32 	%f113, %f111, 0f3F800000;
	selp.f32 	%f134, %f113, %f111, %p19;
$L__BB0_24:
	fma.rn.f32 	%f136, %f12, %f134, %f136;
	bra.uni 	$L__BB0_29;
$L__BB0_25:
	mov.b32 	%r17, %f136;
	mov.b32 	%r35, %f10;
	and.b32  	%r18, %r35, -8388608;
	and.b32  	%r36, %r17, 8388607;
	or.b32  	%r49, %r36, 1065353216;
	and.b32  	%r37, %r35, 8388607;
	or.b32  	%r20, %r37, 1065353216;
	mov.b32 	%f135, %r49;
	sub.s32 	%r38, %r17, %r18;
	add.s32 	%r39, %r38, 192937984;
	and.b32  	%r50, %r39, -8388608;
	setp.eq.s32 	%p21, %r50, 0;
	@%p21 bra 	$L__BB0_28;
	mov.b32 	%f116, %r20;
	rcp.approx.ftz.f32 	%f20, %f116;
	neg.f32 	%f21, %f116;
$L__BB0_27:
	min.u32 	%r40, %r50, 192937984;
	add.s32 	%r41, %r49, %r40;
	mov.b32 	%f117, %r41;
	mul.f32 	%f118, %f20, %f117;
	fma.rn.f32 	%f119, %f21, %f118, %f117;
	fma.rn.f32 	%f120, %f119, %f20, %f118;
	fma.rn.f32 	%f121, %f21, %f120, %f117;
	fma.rz.f32 	%f122, %f121, %f20, %f120;
	cvt.rzi.f32.f32 	%f123, %f122;
	fma.rn.f32 	%f135, %f21, %f123, %f117;
	sub.s32 	%r50, %r50, %r40;
	mov.b32 	%r49, %f135;
	setp.ne.s32 	%p22, %r50, 0;
	setp.ne.s32 	%p23, %r49, 0;
	and.pred  	%p24, %p22, %p23;
	@%p24 bra 	$L__BB0_27;
$L__BB0_28:
	mov.b32 	%f125, %r18;
	setp.leu.f32 	%p25, %f8, 0f00000000;
	setp.gt.u32 	%p26, %r17, 2139095039;
	selp.f32 	%f126, 0f7FFFFFFF, %f125, %p25;
	selp.f32 	%f127, 0f7FFFFFFF, %f126, %p26;
	mul.f32 	%f128, %f135, 0f34000000;
	mul.f32 	%f136, %f127, %f128;
$L__BB0_29:
	abs.f32 	%f129, %f136;
	setp.nan.f32 	%p27, %f129, %f129;
	copysign.f32 	%f130, %f7, %f136;
	selp.f32 	%f131, %f136, %f130, %p27;
	add.f32 	%f133, %f6, %f131;
$L__BB0_30:
	add.u64 	%rd24, %SP, 0;
	add.u64 	%rd25, %SPL, 0;
	cvt.f64.f32 	%fd1, %f133;
	st.local.f64 	[%rd25], %fd1;
	mov.u64 	%rd26, $str;
	cvta.global.u64 	%rd27, %rd26;
	{ // callseq 0, 0
	.param .b64 param0;
	st.param.b64 	[param0], %rd27;
	.param .b64 param1;
	st.param.b64 	[param1], %rd24;
	.param .b32 retval0;
	call.uni (retval0), 
	vprintf, 
	(
	param0, 
	param1
	);
	ld.param.b32 	%r42, [retval0];
	} // callseq 0
	ret;

}


// ===== COMPILED SASS (sm_100) =====

	.target	sm_100

	.elftype	@"ET_EXEC"


//--------------------- .note.nv.tkinfo           --------------------------
	.section	.note.nv.tkinfo,"",@"SHT_NOTE"
	.sectionflags	@"SHF_NOTE_NV_TKINFO"
	.tkinfo
        /*0018*/ 	.word	0x00000002
        /*0030*/ 	.string	""
        /*0030*/ 	.string	"ptxas"
        /*0030*/ 	.string	"Cuda compilation tools, release 13.0, V13.0.88"
        /*0030*/ 	.string	"Build cuda_13.0.r13.0/compiler.36424714_0"
        /*0030*/ 	.string	"-arch sm_100 -m 64 "



//--------------------- .note.nv.cuinfo           --------------------------
	.section	.note.nv.cuinfo,"",@"SHT_NOTE"
	.sectionflags	@"SHF_NOTE_NV_CUINFO"
        /*0018*/ 	.short	0x0002
        /*001a*/ 	.short	0x0064
        /*001c*/ 	.short	0x0082
	.zero		2


//--------------------- .nv.info                  --------------------------
	.section	.nv.info,"",@"SHT_CUDA_INFO"
	.align	4


	//----- nvinfo : EIATTR_REGCOUNT
	.align		4
        /*0000*/ 	.byte	0x04, 0x2f
        /*0002*/ 	.short	(.L_2 - .L_1)
	.align		4
.L_1:
        /*0004*/ 	.word	index@(_Z7computefifffffffffPffffffffff)
        /*0008*/ 	.word	0x00000018


	//----- nvinfo : EIATTR_FRAME_SIZE
	.align		4
.L_2:
        /*000c*/ 	.byte	0x04, 0x11
        /*000e*/ 	.short	(.L_4 - .L_3)
	.align		4
.L_3:
        /*0010*/ 	.word	index@($__internal_1_$__cuda_sm3x_div_rn_noftz_f32_slowpath)
        /*0014*/ 	.word	0x00000008


	//----- nvinfo : EIATTR_FRAME_SIZE
	.align		4
.L_4:
        /*0018*/ 	.byte	0x04, 0x11
        /*001a*/ 	.short	(.L_6 - .L_5)
	.align		4
.L_5:
        /*001c*/ 	.word	index@($__internal_0_$__cuda_sm20_sqrt_rn_f32_slowpath)
        /*0020*/ 	.word	0x00000008


	//----- nvinfo : EIATTR_FRAME_SIZE
	.align		4
.L_6:
        /*0024*/ 	.byte	0x04, 0x11
        /*0026*/ 	.short	(.L_8 - .L_7)
	.align		4
.L_7:
        /*0028*/ 	.word	index@(_Z7computefifffffffffPffffffffff)
        /*002c*/ 	.word	0x00000008


	//----- nvinfo : EIATTR_MIN_STACK_SIZE
	.align		4
.L_8:
        /*0030*/ 	.byte	0x04, 0x12
        /*0032*/ 	.short	(.L_10 - .L_9)
	.align		4
.L_9:
        /*0034*/ 	.word	index@(_Z7computefifffffffffPffffffffff)
        /*0038*/ 	.word	0x00000008
.L_10:


//--------------------- .nv.compat                --------------------------
	.section	.nv.compat,"",@"SHT_CUDA_COMPAT_INFO"
	.align	4
        /*0000*/ 	.byte	0x02, 0x09, 0x00, 0x00, 0x02, 0x02, 0x01, 0x00, 0x02, 0x05, 0x05, 0x00, 0x03, 0x07, 0x01, 0x01
        /*0010*/ 	.byte	0x02, 0x03, 0x00, 0x00, 0x02, 0x06, 0x01, 0x00, 0x04, 0x0b, 0x08, 0x00, 0x01, 0x00, 0x00, 0x00
        /*0020*/ 	.byte	0x00, 0x00, 0x00, 0x00


//--------------------- .nv.info._Z7computefifffffffffPffffffffff --------------------------
	.section	.nv.info._Z7computefifffffffffPffffffffff,"",@"SHT_CUDA_INFO"
	.sectionflags	@""
	.align	4


	//----- nvinfo : EIATTR_CUDA_API_VERSION
	.align		4
        /*0000*/ 	.byte	0x04, 0x37
        /*0002*/ 	.short	(.L_12 - .L_11)
.L_11:
        /*0004*/ 	.word	0x00000082


	//----- nvinfo : EIATTR_KPARAM_INFO
	.align		4
.L_12:
        /*0008*/ 	.byte	0x04, 0x17
        /*000a*/ 	.short	(.L_14 - .L_13)
.L_13:
        /*000c*/ 	.word	0x00000000
        /*0010*/ 	.short	0x0014
        /*0012*/ 	.short	0x0058
        /*0014*/ 	.byte	0x00, 0xf0, 0x11, 0x00


	//----- nvinfo : EIATTR_KPARAM_INFO
	.align		4
.L_14:
        /*0018*/ 	.byte	0x04, 0x17
        /*001a*/ 	.short	(.L_16 - .L_15)
.L_15:
        /*001c*/ 	.word	0x00000000
        /*0020*/ 	.short	0x0013
        /*0022*/ 	.short	0x0054
        /*0024*/ 	.byte	0x00, 0xf0, 0x11, 0x00


	//----- nvinfo : EIATTR_KPARAM_INFO
	.align		4
.L_16:
        /*0028*/ 	.byte	0x04, 0x17
        /*002a*/ 	.short	(.L_18 - .L_17)
.L_17:
        /*002c*/ 	.word	0x00000000
        /*0030*/ 	.short	0x0012
        /*0032*/ 	.short	0x0050
        /*0034*/ 	.byte	0x00, 0xf0, 0x11, 0x00


	//----- nvinfo : EIATTR_KPARAM_INFO
	.align		4
.L_18:
        /*0038*/ 	.byte	0x04, 0x17
        /*003a*/ 	.short	(.L_20 - .L_19)
.L_19:
        /*003c*/ 	.word	0x00000000
        /*0040*/ 	.short	0x0011
        /*0042*/ 	.short	0x004c
        /*0044*/ 	.byte	0x00, 0xf0, 0x11, 0x00


	//----- nvinfo : EIATTR_KPARAM_INFO
	.align		4
.L_20:
        /*0048*/ 	.byte	0x04, 0x17
        /*004a*/ 	.short	(.L_22 - .L_21)
.L_21:
        /*004c*/ 	.word	0x00000000
        /*0050*/ 	.short	0x0010
        /*0052*/ 	.short	0x0048
        /*0054*/ 	.byte	0x00, 0xf0, 0x11, 0x00


	//----- nvinfo : EIATTR_KPARAM_INFO
	.align		4
.L_22:
        /*0058*/ 	.byte	0x04, 0x17
        /*005a*/ 	.short	(.L_24 - .L_23)
.L_23:
        /*005c*/ 	.word	0x00000000
        /*0060*/ 	.short	0x000f
        /*0062*/ 	.short	0x0044
        /*0064*/ 	.byte	0x00, 0xf0, 0x11, 0x00


	//----- nvinfo : EIATTR_KPARAM_INFO
	.align		4
.L_24:
        /*0068*/ 	.byte	0x04, 0x17
        /*006a*/ 	.short	(.L_26 - .L_25)
.L_25:
        /*006c*/ 	.word	0x00000000
        /*0070*/ 	.short	0x000e
        /*0072*/ 	.short	0x0040
        /*0074*/ 	.byte	0x00, 0xf0, 0x11, 0x00


	//----- nvinfo : EIATTR_KPARAM_INFO
	.align		4
.L_26:
        /*0078*/ 	.byte	0x04, 0x17
        /*007a*/ 	.short	(.L_28 - .L_27)
.L_27:
        /*007c*/ 	.word	0x00000000
        /*0080*/ 	.short	0x000d
        /*0082*/ 	.short	0x003c
        /*0084*/ 	.byte	0x00, 0xf0, 0x11, 0x00


	//----- nvinfo : EIATTR_KPARAM_INFO
	.align		4
.L_28:
        /*0088*/ 	.byte	0x04, 0x17
        /*008a*/ 	.short	(.L_30 - .L_29)
.L_29:
        /*008c*/ 	.word	0x00000000
        /*0090*/ 	.short	0x000c
        /*0092*/ 	.short	0x0038
        /*0094*/ 	.byte	0x00, 0xf0, 0x11, 0x00


	//----- nvinfo : EIATTR_KPARAM_INFO
	.align		4
.L_30:
        /*0098*/ 	.byte	0x04, 0x17
        /*009a*/ 	.short	(.L_32 - .L_31)
.L_31:
        /*009c*/ 	.word	0x00000000
        /*00a0*/ 	.short	0x000b
        /*00a2*/ 	.short	0x0030
        /*00a4*/ 	.byte	0x00, 0xf5, 0x21, 0x00


	//----- nvinfo : EIATTR_KPARAM_INFO
	.align		4
.L_32:
        /*00a8*/ 	.byte	0x04, 0x17
        /*00aa*/ 	.short	(.L_34 - .L_33)
.L_33:
        /*00ac*/ 	.word	0x00000000
        /*00b0*/ 	.short	0x000a
        /*00b2*/ 	.short	0x0028
        /*00b4*/ 	.byte	0x00, 0xf0, 0x11, 0x00


	//----- nvinfo : EIATTR_KPARAM_INFO
	.align		4
.L_34:
        /*00b8*/ 	.byte	0x04, 0x17
        /*00ba*/ 	.short	(.L_36 - .L_35)
.L_35:
        /*00bc*/ 	.word	0x00000000
        /*00c0*/ 	.short	0x0009
        /*00c2*/ 	.short	0x0024
        /*00c4*/ 	.byte	0x00, 0xf0, 0x11, 0x00


	//----- nvinfo : EIATTR_KPARAM_INFO
	.align		4
.L_36:
        /*00c8*/ 	.byte	0x04, 0x17
        /*00ca*/ 	.short	(.L_38 - .L_37)
.L_37:
        /*00cc*/ 	.word	0x00000000
        /*00d0*/ 	.short	0x0008
        /*00d2*/ 	.short	0x0020
        /*00d4*/ 	.byte	0x00, 0xf0, 0x11, 0x00


	//----- nvinfo : EIATTR_KPARAM_INFO
	.align		4
.L_38:
        /*00d8*/ 	.byte	0x04, 0x17
        /*00da*/ 	.short	(.L_40 - .L_39)
.L_39:
        /*00dc*/ 	.word	0x00000000
        /*00e0*/ 	.short	0x0007
        /*00e2*/ 	.short	0x001c
        /*00e4*/ 	.byte	0x00, 0xf0, 0x11, 0x00


	//----- nvinfo : EIATTR_KPARAM_INFO
	.align		4
.L_40:
        /*00e8*/ 	.byte	0x04, 0x17
        /*00ea*/ 	.short	(.L_42 - .L_41)
.L_41:
        /*00ec*/ 	.word	0x00000000
        /*00f0*/ 	.short	0x0006
        /*00f2*/ 	.short	0x0018
        /*00f4*/ 	.byte	0x00, 0xf0, 0x11, 0x00


	//----- nvinfo : EIATTR_KPARAM_INFO
	.align		4
.L_42:
        /*00f8*/ 	.byte	0x04, 0x17
        /*00fa*/ 	.short	(.L_44 - .L_43)
.L_43:
        /*00fc*/ 	.word	0x00000000
        /*0100*/ 	.short	0x0005
        /*0102*/ 	.short	0x0014
        /*0104*/ 	.byte	0x00, 0xf0, 0x11, 0x00


	//----- nvinfo : EIATTR_KPARAM_INFO
	.align		4
.L_44:
        /*0108*/ 	.byte	0x04, 0x17
        /*010a*/ 	.short	(.L_46 - .L_45)
.L_45:
        /*010c*/ 	.word	0x00000000
        /*0110*/ 	.short	0x0004
        /*0112*/ 	.short	0x0010
        /*0114*/ 	.byte	0x00, 0xf0, 0x11, 0x00


	//----- nvinfo : EIATTR_KPARAM_INFO
	.align		4
.L_46:
        /*0118*/ 	.byte	0x04, 0x17
        /*011a*/ 	.short	(.L_48 - .L_47)
.L_47:
        /*011c*/ 	.word	0x00000000
        /*0120*/ 	.short	0x0003
        /*0122*/ 	.short	0x000c
        /*0124*/ 	.byte	0x00, 0xf0, 0x11, 0x00


	//----- nvinfo : EIATTR_KPARAM_INFO
	.align		4
.L_48:
        /*0128*/ 	.byte	0x04, 0x17
        /*012a*/ 	.short	(.L_50 - .L_49)
.L_49:
        /*012c*/ 	.word	0x00000000
        /*0130*/ 	.short	0x0002
        /*0132*/ 	.short	0x0008
        /*0134*/ 	.byte	0x00, 0xf0, 0x11, 0x00


	//----- nvinfo : EIATTR_KPARAM_INFO
	.align		4
.L_50:
        /*0138*/ 	.byte	0x04, 0x17
        /*013a*/ 	.short	(.L_52 - .L_51)
.L_51:
        /*013c*/ 	.word	0x00000000
        /*0140*/ 	.short	0x0001
        /*0142*/ 	.short	0x0004
        /*0144*/ 	.byte	0x00, 0xf0, 0x11, 0x00


	//----- nvinfo : EIATTR_KPARAM_INFO
	.align		4
.L_52:
        /*0148*/ 	.byte	0x04, 0x17
        /*014a*/ 	.short	(.L_54 - .L_53)
.L_53:
        /*014c*/ 	.word	0x00000000
        /*0150*/ 	.short	0x0000
        /*0152*/ 	.short	0x0000
        /*0154*/ 	.byte	0x00, 0xf0, 0x11, 0x00


	//----- nvinfo : EIATTR_SPARSE_MMA_MASK
	.align		4
.L_54:
        /*0158*/ 	.byte	0x03, 0x50
        /*015a*/ 	.short	0x0000


	//----- nvinfo : EIATTR_MAXREG_COUNT
	.align		4
        /*015c*/ 	.byte	0x03, 0x1b
        /*015e*/ 	.short	0x00ff


	//----- nvinfo : EIATTR_EXTERNS
	.align		4
        /*0160*/ 	.byte	0x04, 0x0f
        /*0162*/ 	.short	(.L_56 - .L_55)


	//   ....[0]....
	.align		4
.L_55:
        /*0164*/ 	.word	index@(vprintf)


	//----- nvinfo : EIATTR_MERCURY_ISA_VERSION
	.align		4
.L_56:
        /*0168*/ 	.byte	0x03, 0x5f
        /*016a*/ 	.short	0x0101


	//----- nvinfo : EIATTR_VRC_CTA_INIT_COUNT
	.align		4
        /*016c*/ 	.byte	0x02, 0x4a
	.zero		1
	.zero		1


	//----- nvinfo : EIATTR_SYSCALL_OFFSETS
	.align		4
        /*0170*/ 	.byte	0x04, 0x46
        /*0172*/ 	.short	(.L_58 - .L_57)


	//   ....[0]....
.L_57:
        /*0174*/ 	.word	0x000013e0


	//----- nvinfo : EIATTR_EXIT_INSTR_OFFSETS
	.align		4
.L_58:
        /*0178*/ 	.byte	0x04, 0x1c
        /*017a*/ 	.short	(.L_60 - .L_59)


	//   ....[0]....
.L_59:
        /*017c*/ 	.word	0x000013f0


	//----- nvinfo : EIATTR_CRS_STACK_SIZE
	.align		4
.L_60:
        /*0180*/ 	.byte	0x04, 0x1e
        /*0182*/ 	.short	(.L_62 - .L_61)
.L_61:
        /*0184*/ 	.word	0x00000000


	//----- nvinfo : EIATTR_CBANK_PARAM_SIZE
	.align		4
.L_62:
        /*0188*/ 	.byte	0x03, 0x19
        /*018a*/ 	.short	0x005c


	//----- nvinfo : EIATTR_PARAM_CBANK
	.align		4
        /*018c*/ 	.byte	0x04, 0x0a
        /*018e*/ 	.short	(.L_64 - .L_63)
	.align		4
.L_63:
        /*0190*/ 	.word	index@(.nv.constant0._Z7computefifffffffffPffffffffff)
        /*0194*/ 	.short	0x0380
        /*0196*/ 	.short	0x005c


	//----- nvinfo : EIATTR_SW_WAR
	.align		4
.L_64:
        /*0198*/ 	.byte	0x04, 0x36
        /*019a*/ 	.short	(.L_66 - .L_65)
.L_65:
        /*019c*/ 	.word	0x00000008
.L_66:


//--------------------- .nv.callgraph             --------------------------
	.section	.nv.callgraph,"",@"SHT_CUDA_CALLGRAPH"
	.align	4
	.sectionentsize	8
	.align		4
        /*0000*/ 	.word	0x00000000
	.align		4
        /*0004*/ 	.word	0xffffffff
	.align		4
        /*0008*/ 	.word	index@(_Z7computefifffffffffPffffffffff)
	.align		4
        /*000c*/ 	.word	index@(vprintf)
	.align		4
        /*0010*/ 	.word	0x00000000
	.align		4
        /*0014*/ 	.word	0xfffffffe
	.align		4
        /*0018*/ 	.word	0x00000000
	.align		4
        /*001c*/ 	.word	0xfffffffd
	.align		4
        /*0020*/ 	.word	0x00000000
	.align		4
        /*0024*/ 	.word	0xfffffffc


//--------------------- .nv.constant4             --------------------------
	.section	.nv.constant4,"a",@progbits
	.align	8
	.align		8
.nv.constant4:
        /*0000*/ 	.dword	vprintf
	.align		8
        /*0008*/ 	.dword	$str


//--------------------- .text._Z7computefifffffffffPffffffffff --------------------------
	.section	.text._Z7computefifffffffffPffffffffff,"ax",@progbits
	.align	128
        .global         _Z7computefifffffffffPffffffffff
        .type           _Z7computefifffffffffPffffffffff,@function
        .size           _Z7computefifffffffffPffffffffff,(.L_x_33 - _Z7computefifffffffffPffffffffff)
        .other          _Z7computefifffffffffPffffffffff,@"STO_CUDA_ENTRY STV_DEFAULT"
_Z7computefifffffffffPffffffffff:
.text._Z7computefifffffffffPffffffffff:
[----:B------:R-:W0:Y:S08]  /*0000*/  LDC R1, c[0x0][0x37c] ;  /* 0x0000df00ff017b82 */ /* 0x000e300000000800 */
[----:B------:R-:W1:Y:S01]  /*0010*/  LDC R4, c[0x0][0x390] ;  /* 0x0000e400ff047b82 */ /* 0x000e620000000800 */
[----:B------:R-:W2:Y:S01]  /*0020*/  LDCU UR6, c[0x0][0x38c] ;  /* 0x00007180ff0677ac */ /* 0x000ea20008000800 */
[----:B0-----:R-:W-:Y:S01]  /*0030*/  IADD3 R1, PT, PT, R1, -0x8, RZ ;  /* 0xfffffff801017810 */ /* 0x001fe20007ffe0ff */
[----:B------:R-:W0:Y:S01]  /*0040*/  LDCU UR4, c[0x0][0x2f8] ;  /* 0x00005f00ff0477ac */ /* 0x000e220008000800 */
[----:B------:R-:W3:Y:S01]  /*0050*/  LDCU UR5, c[0x0][0x2fc] ;  /* 0x00005f80ff0577ac */ /* 0x000ee20008000800 */
[----:B--2---:R-:W-:Y:S01]  /*0060*/  IMAD.U32 R5, RZ, RZ, UR6 ;  /* 0x00000006ff057e24 */ /* 0x004fe2000f8e00ff */
[----:B0-----:R-:W-:Y:S01]  /*0070*/  IADD3 R6, P1, PT, R1, UR4, RZ ;  /* 0x0000000401067c10 */ /* 0x001fe2000ff3e0ff */
[----:B-1----:R-:W0:Y:S03]  /*0080*/  MUFU.RCP R0, R4 ;  /* 0x0000000400007308 */ /* 0x002e260000001000 */
[----:B---3--:R-:W-:-:S05]  /*0090*/  IADD3.X R7, PT, PT, RZ, UR5, RZ, P1, !PT ;  /* 0x00000005ff077c10 */ /* 0x008fca0008ffe4ff */
[----:B------:R-:W1:Y:S01]  /*00a0*/  FCHK P0, R5, R4 ;  /* 0x0000000405007302 */ /* 0x000e620000000000 */
[----:B0-----:R-:W-:-:S04]  /*00b0*/  FFMA R3, R0, -R4, 1 ;  /* 0x3f80000000037423 */ /* 0x001fc80000000804 */
[----:B------:R-:W-:-:S04]  /*00c0*/  FFMA R0, R0, R3, R0 ;  /* 0x0000000300007223 */ /* 0x000fc80000000000 */
[----:B------:R-:W-:-:S04]  /*00d0*/  FFMA R3, R0, UR6, RZ ;  /* 0x0000000600037c23 */ /* 0x000fc800080000ff */
[----:B------:R-:W-:-:S04]  /*00e0*/  FFMA R2, R3, -R4, UR6 ;  /* 0x0000000603027e23 */ /* 0x000fc80008000804 */
[----:B------:R-:W-:Y:S01]  /*00f0*/  FFMA R3, R0, R2, R3 ;  /* 0x0000000200037223 */ /* 0x000fe20000000003 */
[----:B-1----:R-:W-:Y:S06]  /*0100*/  @!P0 BRA `(.L_x_0) ;  /* 0x0000000000108947 */ /* 0x002fec0003800000 */
[----:B------:R-:W0:Y:S01]  /*0110*/  LDC R2, c[0x0][0x38c] ;  /* 0x0000e300ff027b82 */ /* 0x000e220000000800 */
[----:B------:R-:W-:-:S07]  /*0120*/  MOV R4, 0x150 ;  /* 0x0000015000047802 */ /* 0x000fce0000000f00 */
[----:B------:R-:W1:Y:S02]  /*0130*/  LDC R3, c[0x0][0x390] ;  /* 0x0000e400ff037b82 */ /* 0x000e640000000800 */
[----:B01----:R-:W-:Y:S05]  /*0140*/  CALL.REL.NOINC `($__internal_1_$__cuda_sm3x_div_rn_noftz_f32_slowpath) ;  /* 0x00000014000c7944 */ /* 0x003fea0003c00000 */
.L_x_0:
[----:B------:R-:W0:Y:S01]  /*0150*/  MUFU.RCP R0, R3 ;  /* 0x0000000300007308 */ /* 0x000e220000001000 */
[----:B------:R-:W-:Y:S02]  /*0160*/  UMOV UR4, 0x78000ac0 ;  /* 0x78000ac000047882 */ /* 0x000fe40000000000 */
[----:B------:R-:W-:-:S05]  /*0170*/  IMAD.U32 R4, RZ, RZ, UR4 ;  /* 0x00000004ff047e24 */ /* 0x000fca000f8e00ff */
[----:B------:R-:W1:Y:S01]  /*0180*/  FCHK P0, R4, R3 ;  /* 0x0000000304007302 */ /* 0x000e620000000000 */
[----:B0-----:R-:W-:-:S04]  /*0190*/  FFMA R5, R0, -R3, 1 ;  /* 0x3f80000000057423 */ /* 0x001fc80000000803 */
[----:B------:R-:W-:-:S04]  /*01a0*/  FFMA R0, R0, R5, R0 ;  /* 0x0000000500007223 */ /* 0x000fc80000000000 */
[----:B------:R-:W-:-:S04]  /*01b0*/  FFMA R2, R0, 1.03880005280577686236e+34, RZ ;  /* 0x78000ac000027823 */ /* 0x000fc800000000ff */
[----:B------:R-:W-:-:S04]  /*01c0*/  FFMA R5, R2, -R3, 1.03880005280577686236e+34 ;  /* 0x78000ac002057423 */ /* 0x000fc80000000803 */
[----:B------:R-:W-:Y:S01]  /*01d0*/  FFMA R0, R0, R5, R2 ;  /* 0x0000000500007223 */ /* 0x000fe20000000002 */
[----:B-1----:R-:W-:Y:S06]  /*01e0*/  @!P0 BRA `(.L_x_1) ;  /* 0x0000000000108947 */ /* 0x002fec0003800000 */
[----:B------:R-:W-:Y:S01]  /*01f0*/  HFMA2 R2, -RZ, RZ, 32768, 0.00020599365234375 ;  /* 0x78000ac0ff027431 */ /* 0x000fe200000001ff */
[----:B------:R-:W-:-:S07]  /*0200*/  MOV R4, 0x220 ;  /* 0x0000022000047802 */ /* 0x000fce0000000f00 */
[----:B------:R-:W-:Y:S05]  /*0210*/  CALL.REL.NOINC `($__internal_1_$__cuda_sm3x_div_rn_noftz_f32_slowpath) ;  /* 0x0000001000d87944 */ /* 0x000fea0003c00000 */
[----:B------:R-:W-:-:S07]  /*0220*/  IMAD.MOV.U32 R0, RZ, RZ, R3 ;  /* 0x000000ffff007224 */ /* 0x000fce00078e0003 */
.L_x_1:
[----:B------:R-:W0:Y:S01]  /*0230*/  LDC R2, c[0x0][0x3a0] ;  /* 0x0000e800ff027b82 */ /* 0x000e220000000800 */
[----:B------:R-:W1:Y:S01]  /*0240*/  LDCU UR4, c[0x0][0x394] ;  /* 0x00007280ff0477ac */ /* 0x000e620008000800 */
[----:B------:R-:W-:-:S06]  /*0250*/  FADD R0, R0, -1.68609996953722297894e+25 ;  /* 0xe95f274a00007421 */ /* 0x000fcc0000000000 */
[----:B------:R-:W0:Y:S01]  /*0260*/  LDC.64 R8, c[0x0][0x398] ;  /* 0x0000e600ff087b82 */ /* 0x000e220000000a00 */
[----:B-1----:R-:W-:-:S04]  /*0270*/  FADD R0, R0, UR4 ;  /* 0x0000000400007e21 */ /* 0x002fc80008000000 */
[----:B------:R-:W-:Y:S01]  /*0280*/  FADD R0, R0, -1.37489996473958400000e+15 ;  /* 0xd89c4edb00007421 */ /* 0x000fe20000000000 */
[----:B0-----:R-:W-:-:S04]  /*0290*/  FFMA R5, R2, 1.4012984643248170709e-44, R9 ;  /* 0x0000000a02057823 */ /* 0x001fc80000000009 */
[----:B------:R-:W0:Y:S08]  /*02a0*/  MUFU.RCP R2, R5 ;  /* 0x0000000500027308 */ /* 0x000e300000001000 */
[----:B------:R-:W1:Y:S01]  /*02b0*/  FCHK P0, R8, R5 ;  /* 0x0000000508007302 */ /* 0x000e620000000000 */
[----:B0-----:R-:W-:-:S04]  /*02c0*/  FFMA R3, -R5, R2, 1 ;  /* 0x3f80000005037423 */ /* 0x001fc80000000102 */
[----:B------:R-:W-:-:S04]  /*02d0*/  FFMA R3, R2, R3, R2 ;  /* 0x0000000302037223 */ /* 0x000fc80000000002 */
[----:B------:R-:W-:-:S04]  /*02e0*/  FFMA R2, R3, R8, RZ ;  /* 0x0000000803027223 */ /* 0x000fc800000000ff */
[----:B------:R-:W-:-:S04]  /*02f0*/  FFMA R4, -R5, R2, R8 ;  /* 0x0000000205047223 */ /* 0x000fc80000000108 */
[----:B------:R-:W-:Y:S01]  /*0300*/  FFMA R3, R3, R4, R2 ;  /* 0x0000000403037223 */ /* 0x000fe20000000002 */
[----:B-1----:R-:W-:Y:S06]  /*0310*/  @!P0 BRA `(.L_x_2) ;  /* 0x0000000000108947 */ /* 0x002fec0003800000 */
[----:B------:R-:W0:Y:S01]  /*0320*/  LDC R2, c[0x0][0x398] ;  /* 0x0000e600ff027b82 */ /* 0x000e220000000800 */
[----:B------:R-:W-:Y:S02]  /*0330*/  MOV R3, R5 ;  /* 0x0000000500037202 */ /* 0x000fe40000000f00 */
[----:B------:R-:W-:-:S07]  /*0340*/  MOV R4, 0x360 ;  /* 0x0000036000047802 */ /* 0x000fce0000000f00 */
[----:B0-----:R-:W-:Y:S05]  /*0350*/  CALL.REL.NOINC `($__internal_1_$__cuda_sm3x_div_rn_noftz_f32_slowpath) ;  /* 0x0000001000887944 */ /* 0x001fea0003c00000 */
.L_x_2:
[----:B------:R-:W0:Y:S01]  /*0360*/  LDC R8, c[0x0][0x3a8] ;  /* 0x0000ea00ff087b82 */ /* 0x000e220000000800 */
[----:B------:R-:W1:Y:S01]  /*0370*/  LDCU UR4, c[0x0][0x3a4] ;  /* 0x00007480ff0477ac */ /* 0x000e620008000800 */
[----:B------:R-:W-:Y:S01]  /*0380*/  FADD R0, R0, R3 ;  /* 0x0000000300007221 */ /* 0x000fe20000000000 */
[----:B-1----:R-:W-:Y:S01]  /*0390*/  IMAD.U32 R9, RZ, RZ, UR4 ;  /* 0x00000004ff097e24 */ /* 0x002fe2000f8e00ff */
[----:B0-----:R-:W0:Y:S08]  /*03a0*/  MUFU.RCP R2, R8 ;  /* 0x0000000800027308 */ /* 0x001e300000001000 */
        /* <DEDUP_REMOVED lines=11> */
.L_x_3:
[----:B------:R-:W0:Y:S08]  /*0460*/  MUFU.RCP R2, R3 ;  /* 0x0000000300027308 */ /* 0x000e300000001000 */
[----:B------:R-:W1:Y:S01]  /*0470*/  FCHK P0, RZ, R3 ;  /* 0x00000003ff007302 */ /* 0x000e620000000000 */
[----:B0-----:R-:W-:-:S04]  /*0480*/  FFMA R5, R2, -R3, 1 ;  /* 0x3f80000002057423 */ /* 0x001fc80000000803 */
[----:B------:R-:W-:-:S04]  /*0490*/  FFMA R5, R2, R5, R2 ;  /* 0x0000000502057223 */ /* 0x000fc80000000002 */
[----:B------:R-:W-:-:S04]  /*04a0*/  FFMA R2, RZ, R5, RZ ;  /* 0x00000005ff027223 */ /* 0x000fc800000000ff */
[----:B------:R-:W-:-:S04]  /*04b0*/  FFMA R4, R2, -R3, RZ ;  /* 0x8000000302047223 */ /* 0x000fc800000000ff */
[----:B------:R-:W-:Y:S01]  /*04c0*/  FFMA R5, R5, R4, R2 ;  /* 0x0000000405057223 */ /* 0x000fe20000000002 */
[----:B-1----:R-:W-:Y:S06]  /*04d0*/  @!P0 BRA `(.L_x_4) ;  /* 0x0000000000108947 */ /* 0x002fec0003800000 */
[----:B------:R-:W-:Y:S01]  /*04e0*/  HFMA2 R2, -RZ, RZ, 0, 0 ;  /* 0x00000000ff027431 */ /* 0x000fe200000001ff */
[----:B------:R-:W-:-:S07]  /*04f0*/  MOV R4, 0x510 ;  /* 0x0000051000047802 */ /* 0x000fce0000000f00 */
[----:B------:R-:W-:Y:S05]  /*0500*/  CALL.REL.NOINC `($__internal_1_$__cuda_sm3x_div_rn_noftz_f32_slowpath) ;  /* 0x00000010001c7944 */ /* 0x000fea0003c00000 */
[----:B------:R-:W-:-:S07]  /*0510*/  IMAD.MOV.U32 R5, RZ, RZ, R3 ;  /* 0x000000ffff057224 */ /* 0x000fce00078e0003 */
.L_x_4:
[----:B------:R-:W0:Y:S01]  /*0520*/  LDCU UR6, c[0x0][0x384] ;  /* 0x00007080ff0677ac */ /* 0x000e220008000800 */
[----:B------:R-:W-:Y:S01]  /*0530*/  FSETP.GT.AND P0, PT, R0, R5, PT ;  /* 0x000000050000720b */ /* 0x000fe20003f04000 */
[----:B0-----:R-:W-:-:S12]  /*0540*/  UISETP.GE.AND UP0, UPT, UR6, 0x1, UPT ;  /* 0x000000010600788c */ /* 0x001fd8000bf06270 */
[----:B------:R-:W-:Y:S05]  /*0550*/  @!P0 BRA `(.L_x_5) ;  /* 0x00000000001c8947 */ /* 0x000fea0003800000 */
[----:B------:R-:W-:Y:S01]  /*0560*/  MOV R3, 0xab8f02f ;  /* 0x0ab8f02f00037802 */ /* 0x000fe20000000f00 */
[----:B------:R-:W-:-:S04]  /*0570*/  IMAD.MOV.U32 R2, RZ, RZ, 0x394d4153 ;  /* 0x394d4153ff027424 */ /* 0x000fc800078e00ff */
[C---:B------:R-:W-:Y:S01]  /*0580*/  FFMA R2, R3.reuse, -R2, 0.0083327032625675201416 ;  /* 0x3c0885e403027423 */ /* 0x040fe20000000802 */
[----:B------:R-:W-:-:S03]  /*0590*/  FFMA R0, R3, -1.3345000113524561587e-16, RZ ;  /* 0xa519db7d03007823 */ /* 0x000fc600000000ff */
[----:B------:R-:W-:-:S04]  /*05a0*/  FFMA R3, R2, R3, -0.16666662693023681641 ;  /* 0xbe2aaaa802037423 */ /* 0x000fc80000000003 */
[----:B------:R-:W-:-:S04]  /*05b0*/  FFMA R0, R0, R3, -1.3345000113524561587e-16 ;  /* 0xa519db7d00007423 */ /* 0x000fc80000000003 */
[----:B------:R-:W-:-:S07]  /*05c0*/  FADD R0, R0, -1.0173426850998171935e-42 ;  /* 0x800002d600007421 */ /* 0x000fce0000000000 */
.L_x_5:
[----:B------:R-:W-:Y:S05]  /*05d0*/  BRA.U !UP0, `(.L_x_6) ;  /* 0x0000000508c47547 */ /* 0x000fea000b800000 */
[----:B------:R-:W-:Y:S01]  /*05e0*/  UISETP.GE.U32.AND UP0, UPT, UR6, 0x10, UPT ;  /* 0x000000100600788c */ /* 0x000fe2000bf06070 */
[----:B------:R-:W-:Y:S01]  /*05f0*/  HFMA2 R5, -RZ, RZ, 0, 0 ;  /* 0x00000000ff057431 */ /* 0x000fe200000001ff */
[----:B------:R-:W0:Y:S01]  /*0600*/  LDCU.64 UR10, c[0x0][0x358] ;  /* 0x00006b00ff0a77ac */ /* 0x000e220008000a00 */
[----:B------:R-:W-:-:S06]  /*0610*/  ULOP3.LUT UR7, UR6, 0xf, URZ, 0xc0, !UPT ;  /* 0x0000000f06077892 */ /* 0x000fcc000f8ec0ff */
[----:B------:R-:W-:Y:S06]  /*0620*/  BRA.U !UP0, `(.L_x_7) ;  /* 0x00000001087c7547 */ /* 0x000fec000b800000 */
[----:B------:R-:W1:Y:S01]  /*0630*/  LDCU.64 UR4, c[0x0][0x3b0] ;  /* 0x00007600ff0477ac */ /* 0x000e620008000a00 */
[----:B------:R-:W-:-:S04]  /*0640*/  ULOP3.LUT UR8, UR6, 0x7ffffff0, URZ, 0xc0, !UPT ;  /* 0x7ffffff006087892 */ /* 0x000fc8000f8ec0ff */
[----:B------:R-:W-:Y:S02]  /*0650*/  UIADD3 UR9, UPT, UPT, -UR8, URZ, URZ ;  /* 0x000000ff08097290 */ /* 0x000fe4000fffe1ff */
[----:B------:R-:W-:Y:S01]  /*0660*/  IMAD.U32 R5, RZ, RZ, UR8 ;  /* 0x00000008ff057e24 */ /* 0x000fe2000f8e00ff */
[----:B-1----:R-:W-:-:S04]  /*0670*/  UIADD3 UR4, UP0, UPT, UR4, -0x4, URZ ;  /* 0xfffffffc04047890 */ /* 0x002fc8000ff1e0ff */
[----:B------:R-:W-:Y:S02]  /*0680*/  UIADD3.X UR5, UPT, UPT, UR5, -0x1, URZ, UP0, !UPT ;  /* 0xffffffff05057890 */ /* 0x000fe400087fe4ff */
[----:B------:R-:W-:-:S04]  /*0690*/  MOV R8, UR4 ;  /* 0x0000000400087c02 */ /* 0x000fc80008000f00 */
[----:B------:R-:W-:-:S07]  /*06a0*/  MOV R4, UR5 ;  /* 0x0000000500047c02 */ /* 0x000fce0008000f00 */
.L_x_8:
[----:B-1----:R-:W-:Y:S01]  /*06b0*/  IMAD.MOV.U32 R2, RZ, RZ, R8 ;  /* 0x000000ffff027224 */ /* 0x002fe200078e0008 */
[----:B------:R-:W-:Y:S01]  /*06c0*/  MOV R3, R4 ;  /* 0x0000000400037202 */ /* 0x000fe20000000f00 */
[----:B------:R-:W-:-:S03]  /*06d0*/  UIADD3 UR9, UPT, UPT, UR9, 0x10, URZ ;  /* 0x0000001009097890 */ /* 0x000fc6000fffe0ff */
[----:B------:R-:W-:Y:S01]  /*06e0*/  IADD3 R8, P0, PT, R2, 0x40, RZ ;  /* 0x0000004002087810 */ /* 0x000fe20007f1e0ff */
[----:B0-----:R1:W-:Y:S01]  /*06f0*/  STG.E desc[UR10][R2.64+0x4], RZ ;  /* 0x000004ff02007986 */ /* 0x0013e2000c10190a */
[----:B------:R-:W-:Y:S02]  /*0700*/  UISETP.NE.AND UP0, UPT, UR9, URZ, UPT ;  /* 0x000000ff0900728c */ /* 0x000fe4000bf05270 */
[----:B------:R-:W-:Y:S01]  /*0710*/  IADD3.X R4, PT, PT, RZ, R3, RZ, P0, !PT ;  /* 0x00000003ff047210 */ /* 0x000fe200007fe4ff */
[----:B------:R1:W-:Y:S04]  /*0720*/  STG.E desc[UR10][R2.64+0x8], RZ ;  /* 0x000008ff02007986 */ /* 0x0003e8000c10190a */
        /* <DEDUP_REMOVED lines=13> */
[----:B------:R1:W-:Y:S01]  /*0800*/  STG.E desc[UR10][R2.64+0x40], RZ ;  /* 0x000040ff02007986 */ /* 0x0003e2000c10190a */
[----:B------:R-:W-:Y:S05]  /*0810*/  BRA.U UP0, `(.L_x_8) ;  /* 0xfffffffd00a47547 */ /* 0x000fea000b83ffff */
.L_x_7:
[----:B------:R-:W-:-:S09]  /*0820*/  UISETP.NE.AND UP0, UPT, UR7, URZ, UPT ;  /* 0x000000ff0700728c */ /* 0x000fd2000bf05270 */
[----:B------:R-:W-:Y:S05]  /*0830*/  BRA.U !UP0, `(.L_x_9) ;  /* 0x0000000108b87547 */ /* 0x000fea000b800000 */
[----:B------:R-:W-:Y:S02]  /*0840*/  UISETP.GE.U32.AND UP0, UPT, UR7, 0x8, UPT ;  /* 0x000000080700788c */ /* 0x000fe4000bf06070 */
[----:B------:R-:W-:-:S04]  /*0850*/  ULOP3.LUT UR5, UR6, 0x7, URZ, 0xc0, !UPT ;  /* 0x0000000706057892 */ /* 0x000fc8000f8ec0ff */
[----:B------:R-:W-:-:S03]  /*0860*/  UISETP.NE.AND UP1, UPT, UR5, URZ, UPT ;  /* 0x000000ff0500728c */ /* 0x000fc6000bf25270 */
[----:B------:R-:W-:Y:S08]  /*0870*/  BRA.U !UP0, `(.L_x_10) ;  /* 0x0000000108347547 */ /* 0x000ff0000b800000 */
[----:B-1----:R-:W1:Y:S02]  /*0880*/  LDC.64 R2, c[0x0][0x3b0] ;  /* 0x0000ec00ff027b82 */ /* 0x002e640000000a00 */
[C---:B-1----:R-:W-:Y:S01]  /*0890*/  IMAD.WIDE.U32 R2, R5.reuse, 0x4, R2 ;  /* 0x0000000405027825 */ /* 0x042fe200078e0002 */
[----:B------:R-:W-:-:S04]  /*08a0*/  IADD3 R5, PT, PT, R5, 0x8, RZ ;  /* 0x0000000805057810 */ /* 0x000fc80007ffe0ff */
[----:B0-----:R2:W-:Y:S01]  /*08b0*/  STG.E desc[UR10][R2.64], RZ ;  /* 0x000000ff02007986 */ /* 0x0015e2000c10190a */
[----:B------:R-:W-:-:S03]  /*08c0*/  IADD3 R8, P0, PT, R2, 0x1c, RZ ;  /* 0x0000001c02087810 */ /* 0x000fc60007f1e0ff */
[----:B------:R2:W-:Y:S02]  /*08d0*/  STG.E desc[UR10][R2.64+0x4], RZ ;  /* 0x000004ff02007986 */ /* 0x0005e4000c10190a */
[----:B------:R-:W-:Y:S02]  /*08e0*/  IMAD.X R4, RZ, RZ, R3, P0 ;  /* 0x000000ffff047224 */ /* 0x000fe400000e0603 */
[----:B------:R2:W-:Y:S04]  /*08f0*/  STG.E desc[UR10][R2.64+0x8], RZ ;  /* 0x000008ff02007986 */ /* 0x0005e8000c10190a */
[----:B------:R2:W-:Y:S04]  /*0900*/  STG.E desc[UR10][R2.64+0xc], RZ ;  /* 0x00000cff02007986 */ /* 0x0005e8000c10190a */
[----:B------:R2:W-:Y:S04]  /*0910*/  STG.E desc[UR10][R2.64+0x10], RZ ;  /* 0x000010ff02007986 */ /* 0x0005e8000c10190a */
[----:B------:R2:W-:Y:S04]  /*0920*/  STG.E desc[UR10][R2.64+0x14], RZ ;  /* 0x000014ff02007986 */ /* 0x0005e8000c10190a */
[----:B------:R2:W-:Y:S04]  /*0930*/  STG.E desc[UR10][R2.64+0x18], RZ ;  /* 0x000018ff02007986 */ /* 0x0005e8000c10190a */
[----:B------:R2:W-:Y:S02]  /*0940*/  STG.E desc[UR10][R2.64+0x1c], RZ ;  /* 0x00001cff02007986 */ /* 0x0005e4000c10190a */
.L_x_10:
[----:B------:R-:W-:Y:S05]  /*0950*/  BRA.U !UP1, `(.L_x_9) ;  /* 0x0000000109707547 */ /* 0x000fea000b800000 */
[----:B------:R-:W-:Y:S02]  /*0960*/  UISETP.GE.U32.AND UP0, UPT, UR5, 0x4, UPT ;  /* 0x000000040500788c */ /* 0x000fe4000bf06070 */
[----:B------:R-:W-:-:S04]  /*0970*/  ULOP3.LUT UR4, UR6, 0x3, URZ, 0xc0, !UPT ;  /* 0x0000000306047892 */ /* 0x000fc8000f8ec0ff */
[----:B------:R-:W-:-:S03]  /*0980*/  UISETP.NE.AND UP1, UPT, UR4, URZ, UPT ;  /* 0x000000ff0400728c */ /* 0x000fc6000bf25270 */
[----:B------:R-:W-:Y:S08]  /*0990*/  BRA.U !UP0, `(.L_x_11) ;  /* 0x0000000108247547 */ /* 0x000ff0000b800000 */
[----:B-12---:R-:W1:Y:S02]  /*09a0*/  LDC.64 R2, c[0x0][0x3b0] ;  /* 0x0000ec00ff027b82 */ /* 0x006e640000000a00 */
[----:B-1----:R-:W-:-:S04]  /*09b0*/  IMAD.WIDE.U32 R2, R5, 0x4, R2 ;  /* 0x0000000405027825 */ /* 0x002fc800078e0002 */
[----:B------:R-:W-:Y:S01]  /*09c0*/  VIADD R5, R5, 0x4 ;  /* 0x0000000405057836 */ /* 0x000fe20000000000 */
[----:B0-----:R3:W-:Y:S01]  /*09d0*/  STG.E desc[UR10][R2.64], RZ ;  /* 0x000000ff02007986 */ /* 0x0017e2000c10190a */
[----:B------:R-:W-:-:S03]  /*09e0*/  IADD3 R8, P0, PT, R2, 0xc, RZ ;  /* 0x0000000c02087810 */ /* 0x000fc60007f1e0ff */
[----:B------:R3:W-:Y:S01]  /*09f0*/  STG.E desc[UR10][R2.64+0x4], RZ ;  /* 0x000004ff02007986 */ /* 0x0007e2000c10190a */
[----:B------:R-:W-:-:S03]  /*0a00*/  IADD3.X R4, PT, PT, RZ, R3, RZ, P0, !PT ;  /* 0x00000003ff047210 */ /* 0x000fc600007fe4ff */
[----:B------:R3:W-:Y:S04]  /*0a10*/  STG.E desc[UR10][R2.64+0x8], RZ ;  /* 0x000008ff02007986 */ /* 0x0007e8000c10190a */
[----:B------:R3:W-:Y:S02]  /*0a20*/  STG.E desc[UR10][R2.64+0xc], RZ ;  /* 0x00000cff02007986 */ /* 0x0007e4000c10190a */
.L_x_11:
[----:B------:R-:W-:Y:S05]  /*0a30*/  BRA.U !UP1, `(.L_x_9) ;  /* 0x0000000109387547 */ /* 0x000fea000b800000 */
[----:B-123--:R-:W1:Y:S01]  /*0a40*/  LDC.64 R2, c[0x0][0x3b0] ;  /* 0x0000ec00ff027b82 */ /* 0x00ee620000000a00 */
[----:B------:R-:W-:Y:S01]  /*0a50*/  UIADD3 UR4, UPT, UPT, -UR4, URZ, URZ ;  /* 0x000000ff04047290 */ /* 0x000fe2000fffe1ff */
[----:B-1----:R-:W-:-:S03]  /*0a60*/  IMAD.WIDE.U32 R2, R5, 0x4, R2 ;  /* 0x0000000405027825 */ /* 0x002fc600078e0002 */
[----:B------:R-:W-:-:S04]  /*0a70*/  IADD3 R0, P0, PT, R2, -0x4, RZ ;  /* 0xfffffffc02007810 */ /* 0x000fc80007f1e0ff */
[----:B------:R-:W-:-:S09]  /*0a80*/  IADD3.X R4, PT, PT, R3, -0x1, RZ, P0, !PT ;  /* 0xffffffff03047810 */ /* 0x000fd200007fe4ff */
.L_x_12:
[----:B-1----:R-:W-:Y:S01]  /*0a90*/  MOV R2, R0 ;  /* 0x0000000000027202 */ /* 0x002fe20000000f00 */
[----:B------:R-:W-:Y:S01]  /*0aa0*/  UIADD3 UR4, UPT, UPT, UR4, 0x1, URZ ;  /* 0x0000000104047890 */ /* 0x000fe2000fffe0ff */
[----:B------:R-:W-:Y:S02]  /*0ab0*/  MOV R3, R4 ;  /* 0x0000000400037202 */ /* 0x000fe40000000f00 */
[----:B------:R-:W-:Y:S01]  /*0ac0*/  IADD3 R0, P0, PT, R0, 0x4, RZ ;  /* 0x0000000400007810 */ /* 0x000fe20007f1e0ff */
[----:B------:R-:W-:Y:S02]  /*0ad0*/  UISETP.NE.AND UP0, UPT, UR4, URZ, UPT ;  /* 0x000000ff0400728c */ /* 0x000fe4000bf05270 */
[----:B0-----:R1:W-:Y:S02]  /*0ae0*/  STG.E desc[UR10][R2.64+0x4], RZ ;  /* 0x000004ff02007986 */ /* 0x0013e4000c10190a */
[----:B------:R-:W-:-:S05]  /*0af0*/  IMAD.X R4, RZ, RZ, R4, P0 ;  /* 0x000000ffff047224 */ /* 0x000fca00000e0604 */
[----:B------:R-:W-:Y:S05]  /*0b00*/  BRA.U UP0, `(.L_x_12) ;  /* 0xfffffffd00e07547 */ /* 0x000fea000b83ffff */
[----:B------:R-:W-:-:S07]  /*0b10*/  MOV R8, R0 ;  /* 0x0000000000087202 */ /* 0x000fce0000000f00 */
.L_x_9:
[----:B-123--:R-:W1:Y:S01]  /*0b20*/  LDC.64 R2, c[0x0][0x3c0] ;  /* 0x0000f000ff027b82 */ /* 0x00ee620000000a00 */
[----:B------:R-:W2:Y:S01]  /*0b30*/  LDCU UR4, c[0x0][0x3bc] ;  /* 0x00007780ff0477ac */ /* 0x000ea20008000800 */
[----:B-1----:R-:W-:Y:S01]  /*0b40*/  FADD R0, R3, -R2 ;  /* 0x8000000203007221 */ /* 0x002fe20000000000 */
[----:B------:R-:W-:-:S03]  /*0b50*/  MOV R3, R4 ;  /* 0x0000000400037202 */ /* 0x000fc60000000f00 */
[----:B------:R-:W-:-:S04]  /*0b60*/  FADD R0, R0, 1.77450001913083086183e+34 ;  /* 0x785ab95900007421 */ /* 0x000fc80000000000 */
[----:B------:R-:W-:-:S04]  /*0b70*/  FADD R0, -R0, -1.4461400151832112172e-42 ;  /* 0x8000040800007421 */ /* 0x000fc80000000100 */
[----:B------:R-:W-:-:S04]  /*0b80*/  FADD R0, R0, -1.8216880036222621922e-43 ;  /* 0x8000008200007421 */ /* 0x000fc80000000000 */
[----:B--2---:R-:W-:-:S04]  /*0b90*/  FADD R0, R0, UR4 ;  /* 0x0000000400007e21 */ /* 0x004fc80008000000 */
[----:B------:R1:W2:Y:S01]  /*0ba0*/  MUFU.RSQ R5, R0 ;  /* 0x0000000000057308 */ /* 0x0002a20000001400 */
[----:B------:R-:W-:-:S04]  /*0bb0*/  IADD3 R2, PT, PT, R0, -0xd000000, RZ ;  /* 0xf300000000027810 */ /* 0x000fc80007ffe0ff */
[----:B------:R-:W-:Y:S01]  /*0bc0*/  ISETP.GT.U32.AND P0, PT, R2, 0x727fffff, PT ;  /* 0x727fffff0200780c */ /* 0x000fe20003f04070 */
[----:B------:R-:W-:-:S12]  /*0bd0*/  IMAD.MOV.U32 R2, RZ, RZ, R8 ;  /* 0x000000ffff027224 */ /* 0x000fd800078e0008 */
[----:B-12---:R-:W-:Y:S05]  /*0be0*/  @!P0 BRA `(.L_x_13) ;  /* 0x00000000000c8947 */ /* 0x006fea0003800000 */
[----:B------:R-:W-:-:S07]  /*0bf0*/  MOV R8, 0xc10 ;  /* 0x00000c1000087802 */ /* 0x000fce0000000f00 */
[----:B0-----:R-:W-:Y:S05]  /*0c00*/  CALL.REL.NOINC `($__internal_0_$__cuda_sm20_sqrt_rn_f32_slowpath) ;  /* 0x0000000400fc7944 */ /* 0x001fea0003c00000 */
[----:B------:R-:W-:Y:S05]  /*0c10*/  BRA `(.L_x_14) ;  /* 0x0000000000107947 */ /* 0x000fea0003800000 */
.L_x_13:
[----:B------:R-:W-:Y:S01]  /*0c20*/  FMUL.FTZ R9, R0, R5 ;  /* 0x0000000500097220 */ /* 0x000fe20000410000 */
[----:B------:R-:W-:-:S03]  /*0c30*/  FMUL.FTZ R5, R5, 0.5 ;  /* 0x3f00000005057820 */ /* 0x000fc60000410000 */
[----:B------:R-:W-:-:S04]  /*0c40*/  FFMA R0, -R9, R9, R0 ;  /* 0x0000000909007223 */ /* 0x000fc80000000100 */
[----:B------:R-:W-:-:S07]  /*0c50*/  FFMA R0, R0, R5, R9 ;  /* 0x0000000500007223 */ /* 0x000fce0000000009 */
.L_x_14:
[----:B0-----:R-:W2:Y:S01]  /*0c60*/  LDG.E R2, desc[UR10][R2.64] ;  /* 0x0000000a02027981 */ /* 0x001ea2000c1e1900 */
[----:B------:R-:W0:Y:S01]  /*0c70*/  LDC R4, c[0x0][0x3c8] ;  /* 0x0000f200ff047b82 */ /* 0x000e220000000800 */
[----:B------:R-:W1:Y:S01]  /*0c80*/  LDCU UR4, c[0x0][0x3b8] ;  /* 0x00007700ff0477ac */ /* 0x000e620008000800 */
[----:B------:R-:W-:-:S04]  /*0c90*/  FFMA R0, RZ, R0, -1.4810999455828181914e-37 ;  /* 0x824998cdff007423 */ /* 0x000fc80000000000 */
[----:B-1----:R-:W-:Y:S01]  /*0ca0*/  FADD R0, -R0, UR4 ;  /* 0x0000000400007e21 */ /* 0x002fe20008000100 */
[----:B0-----:R-:W-:-:S04]  /*0cb0*/  FADD R4, R4, -1.5250000166918547517e-35 ;  /* 0x85a22a7304047421 */ /* 0x001fc80000000000 */
[----:B------:R-:W-:Y:S01]  /*0cc0*/  FADD R4, R4, -1.4012984643248170709e-44 ;  /* 0x8000000a04047421 */ /* 0x000fe20000000000 */
[----:B--2---:R-:W-:-:S04]  /*0cd0*/  FMUL R5, R2, 1.49700003748651394889e+34 ;  /* 0x783884fe02057820 */ /* 0x004fc80000400000 */
[----:B------:R-:W-:-:S07]  /*0ce0*/  FFMA R0, R5, R4, R0 ;  /* 0x0000000405007223 */ /* 0x000fce0000000000 */
.L_x_6:
[----:B------:R-:W-:Y:S02]  /*0cf0*/  HFMA2 R2, -RZ, RZ, 3.7421875, 0 ;  /* 0x437c0000ff027431 */ /* 0x000fe400000001ff */
[----:B------:R-:W-:-:S03]  /*0d00*/  IMAD.MOV.U32 R4, RZ, RZ, 0x556b3798 ;  /* 0x556b3798ff047424 */ /* 0x000fc600078e00ff */
[----:B------:R-:W-:-:S04]  /*0d10*/  FFMA.RM R2, RZ, R2, 12582913 ;  /* 0x4b400001ff027423 */ /* 0x000fc80000004002 */
[C---:B------:R-:W-:Y:S01]  /*0d20*/  FADD R3, R2.reuse, -12583039 ;  /* 0xcb40007f02037421 */ /* 0x040fe20000000000 */
[----:B------:R-:W-:-:S03]  /*0d30*/  SHF.L.U32 R2, R2, 0x17, RZ ;  /* 0x0000001702027819 */ /* 0x000fc600000006ff */
[----:B------:R-:W-:-:S04]  /*0d40*/  FFMA R3, -R4, 1.4426950216293334961, -R3 ;  /* 0x3fb8aa3b04037823 */ /* 0x000fc80000000903 */
[----:B------:R-:W-:-:S06]  /*0d50*/  FFMA R3, -R4, 1.925963033500011079e-08, R3 ;  /* 0x32a5706004037823 */ /* 0x000fcc0000000103 */
[----:B------:R-:W0:Y:S02]  /*0d60*/  MUFU.EX2 R3, R3 ;  /* 0x0000000300037308 */ /* 0x000e240000000800 */
[----:B0-----:R-:W-:-:S05]  /*0d70*/  FFMA R5, R2, -R3, 1.99079995905299643013e+34 ;  /* 0x7875629202057423 */ /* 0x001fca0000000803 */
[----:B------:R-:W-:-:S13]  /*0d80*/  FSETP.GT.AND P0, PT, R0, R5, PT ;  /* 0x000000050000720b */ /* 0x000fda0003f04000 */
[----:B------:R-:W-:Y:S05]  /*0d90*/  @!P0 BRA `(.L_x_15) ;  /* 0x0000000400708947 */ /* 0x000fea0003800000 */
[----:B------:R-:W0:Y:S01]  /*0da0*/  LDC R0, c[0x0][0x3d8] ;  /* 0x0000f600ff007b82 */ /* 0x000e220000000800 */
[----:B------:R-:W-:Y:S01]  /*0db0*/  MOV R2, 0x3b2090aa ;  /* 0x3b2090aa00027802 */ /* 0x000fe20000000f00 */
[----:B------:R-:W1:Y:S01]  /*0dc0*/  LDCU UR4, c[0x0][0x3cc] ;  /* 0x00007980ff0477ac */ /* 0x000e620008000800 */
[----:B0-----:R-:W-:-:S04]  /*0dd0*/  FADD R0, R0, 1.541428310757298778e-44 ;  /* 0x0000000b00007421 */ /* 0x001fc80000000000 */
[----:B------:R-:W-:-:S04]  /*0de0*/  FADD R0, R0, -1.67500001280000000000e+10 ;  /* 0xd079982e00007421 */ /* 0x000fc80000000000 */
[----:B------:R-:W0:Y:S01]  /*0df0*/  MUFU.RCP R3, |R0| ;  /* 0x4000000000037308 */ /* 0x000e220000001000 */
[----:B------:R-:W-:-:S04]  /*0e00*/  FSETP.GT.AND P0, PT, |R0|, 1, PT ;  /* 0x3f8000000000780b */ /* 0x000fc80003f04200 */
[----:B0-----:R-:W-:-:S05]  /*0e10*/  FSEL R4, R3, |R0|, P0 ;  /* 0x4000000003047208 */ /* 0x001fca0000000000 */
[----:B------:R-:W-:-:S04]  /*0e20*/  FMUL R5, R4, R4 ;  /* 0x0000000404057220 */ /* 0x000fc80000400000 */
[----:B------:R-:W-:-:S04]  /*0e30*/  FFMA R2, R5, R2, -0.014396979473531246185 ;  /* 0xbc6be14f05027423 */ /* 0x000fc80000000002 */
[----:B------:R-:W-:-:S04]  /*0e40*/  FFMA R2, R5, R2, 0.039849750697612762451 ;  /* 0x3d23397e05027423 */ /* 0x000fc80000000002 */
[----:B------:R-:W-:-:S04]  /*0e50*/  FFMA R2, R5, R2, -0.072529748082160949707 ;  /* 0xbd948a7a05027423 */ /* 0x000fc80000000002 */
[----:B------:R-:W-:-:S04]  /*0e60*/  FFMA R2, R5, R2, 0.10518480092287063599 ;  /* 0x3dd76b2105027423 */ /* 0x000fc80000000002 */
[C---:B------:R-:W-:Y:S02]  /*0e70*/  FFMA R8, R5.reuse, R2, -0.14171802997589111328 ;  /* 0xbe111e8805087423 */ /* 0x040fe40000000002 */
[----:B------:R-:W0:Y:S02]  /*0e80*/  LDC.64 R2, c[0x0][0x3d0] ;  /* 0x0000f400ff027b82 */ /* 0x000e240000000a00 */
[----:B------:R-:W-:-:S04]  /*0e90*/  FFMA R8, R5, R8, 0.19988775253295898438 ;  /* 0x3e4caf6005087423 */ /* 0x000fc80000000008 */
[----:B------:R-:W-:-:S04]  /*0ea0*/  FFMA R8, R5, R8, -0.33332940936088562012 ;  /* 0xbeaaaa2705087423 */ /* 0x000fc80000000008 */
[----:B------:R-:W-:Y:S01]  /*0eb0*/  FMUL R5, R5, R8 ;  /* 0x0000000805057220 */ /* 0x000fe20000400000 */
[----:B------:R-:W-:-:S03]  /*0ec0*/  IMAD.MOV.U32 R8, RZ, RZ, 0x3f6ee581 ;  /* 0x3f6ee581ff087424 */ /* 0x000fc600078e00ff */
[----:B------:R-:W-:-:S04]  /*0ed0*/  FFMA R5, R4, R5, R4 ;  /* 0x0000000504057223 */ /* 0x000fc80000000004 */
[----:B------:R-:W-:Y:S01]  /*0ee0*/  @P0 FFMA R5, R8, 1.6832555532455444336, -R5 ;  /* 0x3fd774eb08050823 */ /* 0x000fe20000000805 */
[----:B------:R-:W-:-:S04]  /*0ef0*/  FSETP.NAN.AND P0, PT, |R0|, |R0|, PT ;  /* 0x400000000000720b */ /* 0x000fc80003f08200 */
[----:B------:R-:W-:Y:S01]  /*0f00*/  LOP3.LUT R4, R5, 0x80000000, R0, 0xb8, !PT ;  /* 0x8000000005047812 */ /* 0x000fe200078eb800 */
[----:B0-----:R-:W-:Y:S01]  /*0f10*/  FMUL R0, R3, 1.2266999580714676983e-35 ;  /* 0x058271f303007820 */ /* 0x001fe20000400000 */
[----:B-1----:R-:W-:Y:S02]  /*0f20*/  FADD R2, R2, UR4 ;  /* 0x0000000402027e21 */ /* 0x002fe40008000000 */
[----:B------:R-:W-:Y:S01]  /*0f30*/  FSEL R5, R4, R5, !P0 ;  /* 0x0000000504057208 */ /* 0x000fe20004000000 */
[----:B------:R-:W-:-:S03]  /*0f40*/  FADD R4, |R0|, -RZ ;  /* 0x800000ff00047221 */ /* 0x000fc60000000200 */
[----:B------:R-:W-:-:S13]  /*0f50*/  FSETP.GEU.AND P0, PT, |R0|, |R5|, PT ;  /* 0x400000050000720b */ /* 0x000fda0003f0e200 */
[----:B------:R-:W-:Y:S05]  /*0f60*/  @!P0 BRA `(.L_x_16) ;  /* 0x0000000000ec8947 */ /* 0x000fea0003800000 */
[----:B------:R-:W-:-:S05]  /*0f70*/  FMUL R3, |R5|, 8388608 ;  /* 0x4b00000005037820 */ /* 0x000fca0000400200 */
[----:B------:R-:W-:-:S13]  /*0f80*/  FSETP.GTU.AND P0, PT, R4, R3, PT ;  /* 0x000000030400720b */ /* 0x000fda0003f0c000 */
[----:B------:R-:W-:Y:S05]  /*0f90*/  @P0 BRA `(.L_x_17) ;  /* 0x0000000000700947 */ /* 0x000fea0003800000 */
[C---:B------:R-:W-:Y:S01]  /*0fa0*/  FMUL R8, |R5|.reuse, 16777216 ;  /* 0x4b80000005087820 */ /* 0x040fe20000400200 */
[C---:B------:R-:W-:Y:S01]  /*0fb0*/  FSETP.GEU.AND P0, PT, |R5|.reuse, 1.175494350822287508e-38, PT ;  /* 0x008000000500780b */ /* 0x040fe20003f0e200 */
[----:B------:R-:W-:Y:S01]  /*0fc0*/  FMUL R3, R4, 16777216 ;  /* 0x4b80000004037820 */ /* 0x000fe20000400000 */
[----:B------:R-:W-:Y:S02]  /*0fd0*/  FADD R9, |R5|, -RZ ;  /* 0x800000ff05097221 */ /* 0x000fe40000000200 */
[----:B------:R-:W-:Y:S02]  /*0fe0*/  FSEL R8, R8, |R5|, !P0 ;  /* 0x4000000508087208 */ /* 0x000fe40004000000 */
[----:B------:R-:W-:-:S04]  /*0ff0*/  FSEL R3, R3, R4, !P0 ;  /* 0x0000000403037208 */ /* 0x000fc80004000000 */
[----:B------:R-:W0:Y:S02]  /*1000*/  MUFU.RCP R8, R8 ;  /* 0x0000000800087308 */ /* 0x000e240000001000 */
[----:B0-----:R-:W-:-:S06]  /*1010*/  FMUL R3, R8, R3 ;  /* 0x0000000308037220 */ /* 0x001fcc0000400000 */
[----:B------:R-:W0:Y:S02]  /*1020*/  FRND.TRUNC R3, R3 ;  /* 0x0000000300037307 */ /* 0x000e24000020d000 */
[----:B0-----:R-:W-:-:S05]  /*1030*/  FFMA R10, -|R5|, R3, R4 ;  /* 0x00000003050a7223 */ /* 0x001fca0000000304 */
[----:B------:R-:W-:-:S13]  /*1040*/  ISETP.GE.U32.AND P0, PT, R10, R9, PT ;  /* 0x000000090a00720c */ /* 0x000fda0003f06070 */
[----:B------:R-:W-:Y:S05]  /*1050*/  @!P0 BRA `(.L_x_18) ;  /* 0x0000000000388947 */ /* 0x000fea0003800000 */
[----:B------:R-:W-:-:S04]  /*1060*/  ISETP.GE.U32.AND P0, PT, R10, -0x7fffffff, PT ;  /* 0x800000010a00780c */ /* 0x000fc80003f06070 */
[----:B------:R-:W-:-:S09]  /*1070*/  FSETP.GEU.OR P1, PT, R10, -|R5|, !P0 ;  /* 0xc00000050a00720b */ /* 0x000fd2000472e400 */
[----:B------:R-:W-:-:S04]  /*1080*/  @P0 FADD R8, R3, -1 ;  /* 0xbf80000003080421 */ /* 0x000fc80000000000 */
[----:B------:R-:W-:-:S05]  /*1090*/  @!P1 FADD R8, R8, -1 ;  /* 0xbf80000008089421 */ /* 0x000fca0000000000 */
[----:B------:R-:W-:Y:S01]  /*10a0*/  @P0 MOV R3, R8 ;  /* 0x0000000800030202 */ /* 0x000fe20000000f00 */
[----:B------:R-:W-:Y:S06]  /*10b0*/  @P0 BRA `(.L_x_18) ;  /* 0x0000000000200947 */ /* 0x000fec0003800000 */
[----:B------:R-:W-:Y:S01]  /*10c0*/  FADD R8, |R5|, |R5| ;  /* 0x4000000505087221 */ /* 0x000fe20000000200 */
[----:B------:R-:W-:-:S04]  /*10d0*/  FADD R3, R3, 1 ;  /* 0x3f80000003037421 */ /* 0x000fc80000000000 */
[----:B------:R-:W-:-:S13]  /*10e0*/  FSETP.GE.AND P0, PT, R10, R8, PT ;  /* 0x000000080a00720b */ /* 0x000fda0003f06000 */
[----:B------:R-:W-:-:S05]  /*10f0*/  @P0 FFMA R8, |R5|, -3, R10 ;  /* 0xc040000005080823 */ /* 0x000fca000000020a */
[----:B------:R-:W-:Y:S01]  /*1100*/  FSETP.GE.AND P1, PT, R8, RZ, P0 ;  /* 0x000000ff0800720b */ /* 0x000fe20000726000 */
[----:B------:R-:W-:-:S12]  /*1110*/  @P0 FADD R8, R3, 1 ;  /* 0x3f80000003080421 */ /* 0x000fd80000000000 */
[----:B------:R-:W-:-:S05]  /*1120*/  @P1 FADD R8, R8, 1 ;  /* 0x3f80000008081421 */ /* 0x000fca0000000000 */
[----:B------:R-:W-:-:S07]  /*1130*/  @P0 MOV R3, R8 ;  /* 0x0000000800030202 */ /* 0x000fce0000000f00 */
.L_x_18:
[----:B------:R-:W-:Y:S01]  /*1140*/  FFMA R4, -|R5|, R3, R4 ;  /* 0x0000000305047223 */ /* 0x000fe20000000304 */
[----:B------:R-:W-:Y:S06]  /*1150*/  BRA `(.L_x_16) ;  /* 0x0000000000707947 */ /* 0x000fec0003800000 */
.L_x_17:
[----:B------:R-:W-:Y:S02]  /*1160*/  LOP3.LUT R9, R3, 0xff800000, RZ, 0xc0, !PT ;  /* 0xff80000003097812 */ /* 0x000fe400078ec0ff */
[----:B------:R-:W-:Y:S02]  /*1170*/  FSETP.GT.AND P2, PT, |R5|, RZ, PT ;  /* 0x000000ff0500720b */ /* 0x000fe40003f44200 */
[C---:B------:R-:W-:Y:S02]  /*1180*/  IADD3 R8, PT, PT, R4.reuse, 0xb800000, -R9 ;  /* 0x0b80000004087810 */ /* 0x040fe40007ffe809 */
[----:B------:R-:W-:Y:S02]  /*1190*/  LOP3.LUT R5, R4, 0x7fffff, RZ, 0xc0, !PT ;  /* 0x007fffff04057812 */ /* 0x000fe400078ec0ff */
[----:B------:R-:W-:Y:S02]  /*11a0*/  LOP3.LUT P1, R8, R8, 0xff800000, RZ, 0xc0, !PT ;  /* 0xff80000008087812 */ /* 0x000fe4000782c0ff */
[----:B------:R-:W-:-:S02]  /*11b0*/  ISETP.GT.U32.AND P0, PT, R4, 0x7f7fffff, PT ;  /* 0x7f7fffff0400780c */ /* 0x000fc40003f04070 */
[----:B------:R-:W-:Y:S02]  /*11c0*/  FSEL R9, R9, +QNAN , P2 ;  /* 0x7fffffff09097808 */ /* 0x000fe40001000000 */
[----:B------:R-:W-:Y:S02]  /*11d0*/  LOP3.LUT R5, R5, 0x3f800000, RZ, 0xfc, !PT ;  /* 0x3f80000005057812 */ /* 0x000fe400078efcff */
[----:B------:R-:W-:-:S05]  /*11e0*/  FSEL R13, R9, +QNAN , !P0 ;  /* 0x7fffffff090d7808 */ /* 0x000fca0004000000 */
[----:B------:R-:W-:Y:S05]  /*11f0*/  @!P1 BRA `(.L_x_19) ;  /* 0x0000000000409947 */ /* 0x000fea0003800000 */
[----:B------:R-:W-:-:S04]  /*1200*/  LOP3.LUT R3, R3, 0x7fffff, RZ, 0xc0, !PT ;  /* 0x007fffff03037812 */ /* 0x000fc800078ec0ff */
[----:B------:R-:W-:-:S04]  /*1210*/  LOP3.LUT R3, R3, 0x3f800000, RZ, 0xfc, !PT ;  /* 0x3f80000003037812 */ /* 0x000fc800078efcff */
[----:B------:R0:W1:Y:S03]  /*1220*/  MUFU.RCP R4, R3 ;  /* 0x0000000300047308 */ /* 0x0000660000001000 */
.L_x_20:
[----:B------:R-:W-:-:S04]  /*1230*/  VIMNMX.U32 R9, PT, PT, R8, 0xb800000, PT ;  /* 0x0b80000008097848 */ /* 0x000fc80003fe0000 */
[C---:B------:R-:W-:Y:S01]  /*1240*/  IADD3 R8, PT, PT, -R9.reuse, R8, RZ ;  /* 0x0000000809087210 */ /* 0x040fe20007ffe1ff */
[----:B------:R-:W-:-:S03]  /*1250*/  IMAD.IADD R10, R9, 0x1, R5 ;  /* 0x00000001090a7824 */ /* 0x000fc600078e0205 */
[----:B------:R-:W-:Y:S01]  /*1260*/  ISETP.NE.AND P1, PT, R8, RZ, PT ;  /* 0x000000ff0800720c */ /* 0x000fe20003f25270 */
[----:B-1----:R-:W-:-:S04]  /*1270*/  FMUL R5, R4, R10 ;  /* 0x0000000a04057220 */ /* 0x002fc80000400000 */
[----:B------:R-:W-:-:S04]  /*1280*/  FFMA R11, -R3, R5, R10 ;  /* 0x00000005030b7223 */ /* 0x000fc8000000010a */
[----:B------:R-:W-:-:S04]  /*1290*/  FFMA R11, R4, R11, R5 ;  /* 0x0000000b040b7223 */ /* 0x000fc80000000005 */
[----:B------:R-:W-:-:S04]  /*12a0*/  FFMA R12, -R3, R11, R10 ;  /* 0x0000000b030c7223 */ /* 0x000fc8000000010a */
[----:B------:R-:W-:-:S06]  /*12b0*/  FFMA.RZ R12, R4, R12, R11 ;  /* 0x0000000c040c7223 */ /* 0x000fcc000000c00b */
[----:B------:R-:W1:Y:S02]  /*12c0*/  FRND.TRUNC R12, R12 ;  /* 0x0000000c000c7307 */ /* 0x000e64000020d000 */
[----:B-1----:R-:W-:-:S05]  /*12d0*/  FFMA R5, -R3, R12, R10 ;  /* 0x0000000c03057223 */ /* 0x002fca000000010a */
[----:B------:R-:W-:-:S13]  /*12e0*/  ISETP.NE.AND P0, PT, R5, RZ, PT ;  /* 0x000000ff0500720c */ /* 0x000fda0003f05270 */
[----:B------:R-:W-:Y:S05]  /*12f0*/  @P0 BRA P1, `(.L_x_20) ;  /* 0xfffffffc00cc0947 */ /* 0x000fea000083ffff */
.L_x_19:
[----:B------:R-:W-:-:S04]  /*1300*/  FMUL R4, R5, 1.1920928955078125e-07 ;  /* 0x3400000005047820 */ /* 0x000fc80000400000 */
[----:B------:R-:W-:-:S07]  /*1310*/  FMUL R4, R13, R4 ;  /* 0x000000040d047220 */ /* 0x000fce0000400000 */
.L_x_16:
[C---:B------:R-:W-:Y:S02]  /*1320*/  FSETP.NAN.AND P0, PT, |R4|.reuse, |R4|, PT ;  /* 0x400000040400720b */ /* 0x040fe40003f08200 */
[----:B0-----:R-:W-:-:S04]  /*1330*/  LOP3.LUT R3, R4, 0x80000000, R0, 0xb8, !PT ;  /* 0x8000000004037812 */ /* 0x001fc800078eb800 */
[----:B------:R-:W-:-:S05]  /*1340*/  FSEL R3, R4, R3, P0 ;  /* 0x0000000304037208 */ /* 0x000fca0000000000 */
[----:B------:R-:W-:-:S07]  /*1350*/  FADD R0, R2, R3 ;  /* 0x0000000302007221 */ /* 0x000fce0000000000 */
.L_x_15:
[----:B------:R-:W0:Y:S01]  /*1360*/  F2F.F64.F32 R2, R0 ;  /* 0x0000000000027310 */ /* 0x000e220000201800 */
[----:B------:R-:W-:Y:S01]  /*1370*/  MOV R8, 0x0 ;  /* 0x0000000000087802 */ /* 0x000fe20000000f00 */
[----:B------:R-:W1:Y:S05]  /*1380*/  LDCU.64 UR4, c[0x4][0x8] ;  /* 0x01000100ff0477ac */ /* 0x000e6a0008000a00 */
[----:B------:R-:W2:Y:S01]  /*1390*/  LDC.64 R8, c[0x4][R8] ;  /* 0x0100000008087b82 */ /* 0x000ea20000000a00 */
[----:B0-----:R0:W-:Y:S01]  /*13a0*/  STL.64 [R1], R2 ;  /* 0x0000000201007387 */ /* 0x0011e20000100a00 */
[----:B-1----:R-:W-:Y:S01]  /*13b0*/  MOV R4, UR4 ;  /* 0x0000000400047c02 */ /* 0x002fe20008000f00 */
[----:B------:R-:W-:-:S07]  /*13c0*/  IMAD.U32 R5, RZ, RZ, UR5 ;  /* 0x00000005ff057e24 */ /* 0x000fce000f8e00ff */
[----:B------:R-:W-:-:S07]  /*13d0*/  LEPC R20, `(.L_x_21) ;  /* 0x000000001014794e */ /* 0x000fce0000000000 */
[----:B0-2---:R-:W-:Y:S05]  /*13e0*/  CALL.ABS.NOINC R8 ;  /* 0x0000000008007343 */ /* 0x005fea0003c00000 */
.L_x_21:
[----:B------:R-:W-:Y:S05]  /*13f0*/  EXIT ;  /* 0x000000000000794d */ /* 0x000fea0003800000 */
        .weak           $__internal_0_$__cuda_sm20_sqrt_rn_f32_slowpath
        .type           $__internal_0_$__cuda_sm20_sqrt_rn_f32_slowpath,@function
        .size           $__internal_0_$__cuda_sm20_sqrt_rn_f32_slowpath,($__internal_1_$__cuda_sm3x_div_rn_noftz_f32_slowpath - $__internal_0_$__cuda_sm20_sqrt_rn_f32_slowpath)
$__internal_0_$__cuda_sm20_sqrt_rn_f32_slowpath:
[----:B------:R-:W-:-:S13]  /*1400*/  LOP3.LUT P0, RZ, R0, 0x7fffffff, RZ, 0xc0, !PT ;  /* 0x7fffffff00ff7812 */ /* 0x000fda000780c0ff */
[----:B------:R-:W-:Y:S01]  /*1410*/  @!P0 MOV R4, R0 ;  /* 0x0000000000048202 */ /* 0x000fe20000000f00 */
[----:B------:R-:W-:Y:S06]  /*1420*/  @!P0 BRA `(.L_x_22) ;  /* 0x0000000000448947 */ /* 0x000fec0003800000 */
[----:B------:R-:W-:-:S13]  /*1430*/  FSETP.GEU.FTZ.AND P0, PT, R0, RZ, PT ;  /* 0x000000ff0000720b */ /* 0x000fda0003f1e000 */
[----:B------:R-:W-:Y:S01]  /*1440*/  @!P0 MOV R4, 0x7fffffff ;  /* 0x7fffffff00048802 */ /* 0x000fe20000000f00 */
[----:B------:R-:W-:Y:S06]  /*1450*/  @!P0 BRA `(.L_x_22) ;  /* 0x0000000000388947 */ /* 0x000fec0003800000 */
[----:B------:R-:W-:-:S13]  /*1460*/  FSETP.GTU.FTZ.AND P0, PT, |R0|, +INF , PT ;  /* 0x7f8000000000780b */ /* 0x000fda0003f1c200 */
[----:B------:R-:W-:Y:S01]  /*1470*/  @P0 FADD.FTZ R4, R0, 1 ;  /* 0x3f80000000040421 */ /* 0x000fe20000010000 */
[----:B------:R-:W-:Y:S06]  /*1480*/  @P0 BRA `(.L_x_22) ;  /* 0x00000000002c0947 */ /* 0x000fec0003800000 */
[----:B------:R-:W-:-:S13]  /*1490*/  FSETP.NEU.FTZ.AND P0, PT, |R0|, +INF , PT ;  /* 0x7f8000000000780b */ /* 0x000fda0003f1d200 */
[----:B------:R-:W-:Y:S01]  /*14a0*/  @!P0 IMAD.MOV.U32 R4, RZ, RZ, R0 ;  /* 0x000000ffff048224 */ /* 0x000fe200078e0000 */
[----:B------:R-:W-:Y:S06]  /*14b0*/  @!P0 BRA `(.L_x_22) ;  /* 0x0000000000208947 */ /* 0x000fec0003800000 */
[----:B------:R-:W-:-:S04]  /*14c0*/  FFMA R0, R0, 1.84467440737095516160e+19, RZ ;  /* 0x5f80000000007823 */ /* 0x000fc800000000ff */
[----:B------:R-:W0:Y:S02]  /*14d0*/  MUFU.RSQ R5, R0 ;  /* 0x0000000000057308 */ /* 0x000e240000001400 */
[----:B0-----:R-:W-:Y:S01]  /*14e0*/  FMUL.FTZ R9, R0, R5 ;  /* 0x0000000500097220 */ /* 0x001fe20000410000 */
[----:B------:R-:W-:-:S03]  /*14f0*/  FMUL.FTZ R5, R5, 0.5 ;  /* 0x3f00000005057820 */ /* 0x000fc60000410000 */
[----:B------:R-:W-:-:S04]  /*1500*/  FADD.FTZ R4, -R9, -RZ ;  /* 0x800000ff09047221 */ /* 0x000fc80000010100 */
[----:B------:R-:W-:-:S04]  /*1510*/  FFMA R4, R9, R4, R0 ;  /* 0x0000000409047223 */ /* 0x000fc80000000000 */
[----:B------:R-:W-:-:S04]  /*1520*/  FFMA R4, R4, R5, R9 ;  /* 0x0000000504047223 */ /* 0x000fc80000000009 */
[----:B------:R-:W-:-:S07]  /*1530*/  FMUL.FTZ R4, R4, 2.3283064365386962891e-10 ;  /* 0x2f80000004047820 */ /* 0x000fce0000410000 */
.L_x_22:
[----:B------:R-:W-:Y:S01]  /*1540*/  MOV R0, R4 ;  /* 0x0000000400007202 */ /* 0x000fe20000000f00 */
[----:B------:R-:W-:Y:S01]  /*1550*/  IMAD.MOV.U32 R5, RZ, RZ, 0x0 ;  /* 0x00000000ff057424 */ /* 0x000fe200078e00ff */
[----:B------:R-:W-:-:S04]  /*1560*/  MOV R4, R8 ;  /* 0x0000000800047202 */ /* 0x000fc80000000f00 */
[----:B------:R-:W-:Y:S05]  /*1570*/  RET.REL.NODEC R4 `(_Z7computefifffffffffPffffffffff) ;  /* 0xffffffe804a07950 */ /* 0x000fea0003c3ffff */
        .weak           $__internal_1_$__cuda_sm3x_div_rn_noftz_f32_slowpath
        .type           $__internal_1_$__cuda_sm3x_div_rn_noftz_f32_slowpath,@function
        .size           $__internal_1_$__cuda_sm3x_div_rn_noftz_f32_slowpath,(.L_x_33 - $__internal_1_$__cuda_sm3x_div_rn_noftz_f32_slowpath)
$__internal_1_$__cuda_sm3x_div_rn_noftz_f32_slowpath:
[----:B------:R-:W-:Y:S02]  /*1580*/  SHF.R.U32.HI R8, RZ, 0x17, R3 ;  /* 0x00000017ff087819 */ /* 0x000fe40000011603 */
[----:B------:R-:W-:Y:S02]  /*1590*/  SHF.R.U32.HI R5, RZ, 0x17, R2 ;  /* 0x00000017ff057819 */ /* 0x000fe40000011602 */
[----:B------:R-:W-:Y:S02]  /*15a0*/  LOP3.LUT R12, R8, 0xff, RZ, 0xc0, !PT ;  /* 0x000000ff080c7812 */ /* 0x000fe400078ec0ff */
[----:B------:R-:W-:Y:S02]  /*15b0*/  LOP3.LUT R10, R5, 0xff, RZ, 0xc0, !PT ;  /* 0x000000ff050a7812 */ /* 0x000fe400078ec0ff */
[----:B------:R-:W-:Y:S02]  /*15c0*/  IADD3 R9, PT, PT, R12, -0x1, RZ ;  /* 0xffffffff0c097810 */ /* 0x000fe40007ffe0ff */
[----:B------:R-:W-:-:S02]  /*15d0*/  IADD3 R8, PT, PT, R10, -0x1, RZ ;  /* 0xffffffff0a087810 */ /* 0x000fc40007ffe0ff */
[----:B------:R-:W-:-:S04]  /*15e0*/  ISETP.GT.U32.AND P0, PT, R9, 0xfd, PT ;  /* 0x000000fd0900780c */ /* 0x000fc80003f04070 */
[----:B------:R-:W-:-:S13]  /*15f0*/  ISETP.GT.U32.OR P0, PT, R8, 0xfd, P0 ;  /* 0x000000fd0800780c */ /* 0x000fda0000704470 */
[----:B------:R-:W-:Y:S01]  /*1600*/  @!P0 IMAD.MOV.U32 R5, RZ, RZ, RZ ;  /* 0x000000ffff058224 */ /* 0x000fe200078e00ff */
[----:B------:R-:W-:Y:S06]  /*1610*/  @!P0 BRA `(.L_x_23) ;  /* 0x00000000005c8947 */ /* 0x000fec0003800000 */
[----:B------:R-:W-:Y:S02]  /*1620*/  FSETP.GTU.FTZ.AND P0, PT, |R2|, +INF , PT ;  /* 0x7f8000000200780b */ /* 0x000fe40003f1c200 */
[----:B------:R-:W-:-:S04]  /*1630*/  FSETP.GTU.FTZ.AND P1, PT, |R3|, +INF , PT ;  /* 0x7f8000000300780b */ /* 0x000fc80003f3c200 */
[----:B------:R-:W-:-:S13]  /*1640*/  PLOP3.LUT P0, PT, P0, P1, PT, 0xf8, 0x8f ;  /* 0x00000000008f781c */ /* 0x000fda0000703f70 */
[----:B------:R-:W-:Y:S05]  /*1650*/  @P0 BRA `(.L_x_24) ;  /* 0x0000000400440947 */ /* 0x000fea0003800000 */
[----:B------:R-:W-:-:S13]  /*1660*/  LOP3.LUT P0, RZ, R3, 0x7fffffff, R2, 0xc8, !PT ;  /* 0x7fffffff03ff7812 */ /* 0x000fda000780c802 */
[----:B------:R-:W-:Y:S05]  /*1670*/  @!P0 BRA `(.L_x_25) ;  /* 0x0000000400348947 */ /* 0x000fea0003800000 */
[C---:B------:R-:W-:Y:S02]  /*1680*/  FSETP.NEU.FTZ.AND P2, PT, |R2|.reuse, +INF , PT ;  /* 0x7f8000000200780b */ /* 0x040fe40003f5d200 */
[----:B------:R-:W-:Y:S02]  /*1690*/  FSETP.NEU.FTZ.AND P1, PT, |R3|, +INF , PT ;  /* 0x7f8000000300780b */ /* 0x000fe40003f3d200 */
[----:B------:R-:W-:-:S11]  /*16a0*/  FSETP.NEU.FTZ.AND P0, PT, |R2|, +INF , PT ;  /* 0x7f8000000200780b */ /* 0x000fd60003f1d200 */
[----:B------:R-:W-:Y:S05]  /*16b0*/  @!P1 BRA !P2, `(.L_x_25) ;  /* 0x0000000400249947 */ /* 0x000fea0005000000 */
[----:B------:R-:W-:-:S04]  /*16c0*/  LOP3.LUT P2, RZ, R2, 0x7fffffff, RZ, 0xc0, !PT ;  /* 0x7fffffff02ff7812 */ /* 0x000fc8000784c0ff */
[----:B------:R-:W-:-:S13]  /*16d0*/  PLOP3.LUT P1, PT, P1, P2, PT, 0x2f, 0xf2 ;  /* 0x0000000000f2781c */ /* 0x000fda0000f24577 */
[----:B------:R-:W-:Y:S05]  /*16e0*/  @P1 BRA `(.L_x_26) ;  /* 0x0000000400101947 */ /* 0x000fea0003800000 */
[----:B------:R-:W-:-:S04]  /*16f0*/  LOP3.LUT P1, RZ, R3, 0x7fffffff, RZ, 0xc0, !PT ;  /* 0x7fffffff03ff7812 */ /* 0x000fc8000782c0ff */
[----:B------:R-:W-:-:S13]  /*1700*/  PLOP3.LUT P0, PT, P0, P1, PT, 0x2f, 0xf2 ;  /* 0x0000000000f2781c */ /* 0x000fda0000702577 */
[----:B------:R-:W-:Y:S05]  /*1710*/  @P0 BRA `(.L_x_27) ;  /* 0x0000000000f80947 */ /* 0x000fea0003800000 */
[----:B------:R-:W-:Y:S02]  /*1720*/  ISETP.GE.AND P0, PT, R8, RZ, PT ;  /* 0x000000ff0800720c */ /* 0x000fe40003f06270 */
[----:B------:R-:W-:-:S11]  /*1730*/  ISETP.GE.AND P1, PT, R9, RZ, PT ;  /* 0x000000ff0900720c */ /* 0x000fd60003f26270 */
[----:B------:R-:W-:Y:S01]  /*1740*/  @P0 MOV R5, RZ ;  /* 0x000000ff00050202 */ /* 0x000fe20000000f00 */
[----:B------:R-:W-:Y:S01]  /*1750*/  @!P0 FFMA R2, R2, 1.84467440737095516160e+19, RZ ;  /* 0x5f80000002028823 */ /* 0x000fe200000000ff */
[----:B------:R-:W-:Y:S01]  /*1760*/  @!P0 MOV R5, 0xffffffc0 ;  /* 0xffffffc000058802 */ /* 0x000fe20000000f00 */
[----:B------:R-:W-:-:S04]  /*1770*/  @!P1 FFMA R3, R3, 1.84467440737095516160e+19, RZ ;  /* 0x5f80000003039823 */ /* 0x000fc800000000ff */
[----:B------:R-:W-:-:S07]  /*1780*/  @!P1 VIADD R5, R5, 0x40 ;  /* 0x0000004005059836 */ /* 0x000fce0000000000 */
.L_x_23:
[----:B------:R-:W-:-:S04]  /*1790*/  LEA R8, R12, 0xc0800000, 0x17 ;  /* 0xc08000000c087811 */ /* 0x000fc800078eb8ff */
[----:B------:R-:W-:Y:S02]  /*17a0*/  IADD3 R8, PT, PT, -R8, R3, RZ ;  /* 0x0000000308087210 */ /* 0x000fe40007ffe1ff */
[----:B------:R-:W-:Y:S02]  /*17b0*/  IADD3 R3, PT, PT, R10, -0x7f, RZ ;  /* 0xffffff810a037810 */ /* 0x000fe40007ffe0ff */
[----:B------:R0:W1:Y:S01]  /*17c0*/  MUFU.RCP R9, R8 ;  /* 0x0000000800097308 */ /* 0x0000620000001000 */
[----:B------:R-:W-:Y:S02]  /*17d0*/  FADD.FTZ R11, -R8, -RZ ;  /* 0x800000ff080b7221 */ /* 0x000fe40000010100 */
[C---:B------:R-:W-:Y:S01]  /*17e0*/  IMAD R2, R3.reuse, -0x800000, R2 ;  /* 0xff80000003027824 */ /* 0x040fe200078e0202 */
[----:B0-----:R-:W-:-:S05]  /*17f0*/  IADD3 R8, PT, PT, R3, 0x7f, -R12 ;  /* 0x0000007f03087810 */ /* 0x001fca0007ffe80c */
[----:B------:R-:W-:Y:S02]  /*1800*/  IMAD.IADD R8, R8, 0x1, R5 ;  /* 0x0000000108087824 */ /* 0x000fe400078e0205 */
[----:B-1----:R-:W-:-:S04]  /*1810*/  FFMA R10, R9, R11, 1 ;  /* 0x3f800000090a7423 */ /* 0x002fc8000000000b */
[----:B------:R-:W-:-:S04]  /*1820*/  FFMA R14, R9, R10, R9 ;  /* 0x0000000a090e7223 */ /* 0x000fc80000000009 */
[----:B------:R-:W-:-:S04]  /*1830*/  FFMA R9, R2, R14, RZ ;  /* 0x0000000e02097223 */ /* 0x000fc800000000ff */
[----:B------:R-:W-:-:S04]  /*1840*/  FFMA R10, R11, R9, R2 ;  /* 0x000000090b0a7223 */ /* 0x000fc80000000002 */
[----:B------:R-:W-:-:S04]  /*1850*/  FFMA R9, R14, R10, R9 ;  /* 0x0000000a0e097223 */ /* 0x000fc80000000009 */
[----:B------:R-:W-:-:S04]  /*1860*/  FFMA R10, R11, R9, R2 ;  /* 0x000000090b0a7223 */ /* 0x000fc80000000002 */
[----:B------:R-:W-:-:S05]  /*1870*/  FFMA R2, R14, R10, R9 ;  /* 0x0000000a0e027223 */ /* 0x000fca0000000009 */
[----:B------:R-:W-:-:S04]  /*1880*/  SHF.R.U32.HI R3, RZ, 0x17, R2 ;  /* 0x00000017ff037819 */ /* 0x000fc80000011602 */
[----:B------:R-:W-:-:S04]  /*1890*/  LOP3.LUT R3, R3, 0xff, RZ, 0xc0, !PT ;  /* 0x000000ff03037812 */ /* 0x000fc800078ec0ff */
[----:B------:R-:W-:-:S04]  /*18a0*/  IADD3 R11, PT, PT, R3, R8, RZ ;  /* 0x00000008030b7210 */ /* 0x000fc80007ffe0ff */
[----:B------:R-:W-:-:S04]  /*18b0*/  IADD3 R3, PT, PT, R11, -0x1, RZ ;  /* 0xffffffff0b037810 */ /* 0x000fc80007ffe0ff */
[----:B------:R-:W-:-:S13]  /*18c0*/  ISETP.GE.U32.AND P0, PT, R3, 0xfe, PT ;  /* 0x000000fe0300780c */ /* 0x000fda0003f06070 */
[----:B------:R-:W-:Y:S05]  /*18d0*/  @!P0 BRA `(.L_x_28) ;  /* 0x0000000000808947 */ /* 0x000fea0003800000 */
[----:B------:R-:W-:-:S13]  /*18e0*/  ISETP.GT.AND P0, PT, R11, 0xfe, PT ;  /* 0x000000fe0b00780c */ /* 0x000fda0003f04270 */
[----:B------:R-:W-:Y:S05]  /*18f0*/  @P0 BRA `(.L_x_29) ;  /* 0x00000000006c0947 */ /* 0x000fea0003800000 */
[----:B------:R-:W-:-:S13]  /*1900*/  ISETP.GE.AND P0, PT, R11, 0x1, PT ;  /* 0x000000010b00780c */ /* 0x000fda0003f06270 */
[----:B------:R-:W-:Y:S05]  /*1910*/  @P0 BRA `(.L_x_30) ;  /* 0x0000000000980947 */ /* 0x000fea0003800000 */
[----:B------:R-:W-:Y:S02]  /*1920*/  ISETP.GE.AND P0, PT, R11, -0x18, PT ;  /* 0xffffffe80b00780c */ /* 0x000fe40003f06270 */
[----:B------:R-:W-:-:S11]  /*1930*/  LOP3.LUT R2, R2, 0x80000000, RZ, 0xc0, !PT ;  /* 0x8000000002027812 */ /* 0x000fd600078ec0ff */
[----:B------:R-:W-:Y:S05]  /*1940*/  @!P0 BRA `(.L_x_30) ;  /* 0x00000000008c8947 */ /* 0x000fea0003800000 */
[CCC-:B------:R-:W-:Y:S01]  /*1950*/  FFMA.RZ R3, R14.reuse, R10.reuse, R9.reuse ;  /* 0x0000000a0e037223 */ /* 0x1c0fe2000000c009 */
[CCC-:B------:R-:W-:Y:S01]  /*1960*/  FFMA.RM R8, R14.reuse, R10.reuse, R9.reuse ;  /* 0x0000000a0e087223 */ /* 0x1c0fe20000004009 */
[C---:B------:R-:W-:Y:S02]  /*1970*/  ISETP.NE.AND P2, PT, R11.reuse, RZ, PT ;  /* 0x000000ff0b00720c */ /* 0x040fe40003f45270 */
[----:B------:R-:W-:Y:S02]  /*1980*/  ISETP.NE.AND P1, PT, R11, RZ, PT ;  /* 0x000000ff0b00720c */ /* 0x000fe40003f25270 */
[----:B------:R-:W-:Y:S01]  /*1990*/  LOP3.LUT R5, R3, 0x7fffff, RZ, 0xc0, !PT ;  /* 0x007fffff03057812 */ /* 0x000fe200078ec0ff */
[----:B------:R-:W-:Y:S01]  /*19a0*/  FFMA.RP R3, R14, R10, R9 ;  /* 0x0000000a0e037223 */ /* 0x000fe20000008009 */
[C---:B------:R-:W-:Y:S01]  /*19b0*/  VIADD R10, R11.reuse, 0x20 ;  /* 0x000000200b0a7836 */ /* 0x040fe20000000000 */
[----:B------:R-:W-:Y:S02]  /*19c0*/  IADD3 R9, PT, PT, -R11, RZ, RZ ;  /* 0x000000ff0b097210 */ /* 0x000fe40007ffe1ff */
[----:B------:R-:W-:-:S02]  /*19d0*/  LOP3.LUT R5, R5, 0x800000, RZ, 0xfc, !PT ;  /* 0x0080000005057812 */ /* 0x000fc400078efcff */
[----:B------:R-:W-:Y:S02]  /*19e0*/  FSETP.NEU.FTZ.AND P0, PT, R3, R8, PT ;  /* 0x000000080300720b */ /* 0x000fe40003f1d000 */
[----:B------:R-:W-:Y:S02]  /*19f0*/  SHF.L.U32 R10, R5, R10, RZ ;  /* 0x0000000a050a7219 */ /* 0x000fe400000006ff */
[----:B------:R-:W-:Y:S02]  /*1a00*/  SEL R8, R9, RZ, P2 ;  /* 0x000000ff09087207 */ /* 0x000fe40001000000 */
[----:B------:R-:W-:Y:S02]  /*1a10*/  ISETP.NE.AND P1, PT, R10, RZ, P1 ;  /* 0x000000ff0a00720c */ /* 0x000fe40000f25270 */
[----:B------:R-:W-:Y:S02]  /*1a20*/  SHF.R.U32.HI R8, RZ, R8, R5 ;  /* 0x00000008ff087219 */ /* 0x000fe40000011605 */
[----:B------:R-:W-:-:S02]  /*1a30*/  PLOP3.LUT P0, PT, P0, P1, PT, 0xf8, 0x8f ;  /* 0x00000000008f781c */ /* 0x000fc40000703f70 */
[----:B------:R-:W-:Y:S02]  /*1a40*/  SHF.R.U32.HI R10, RZ, 0x1, R8 ;  /* 0x00000001ff0a7819 */ /* 0x000fe40000011608 */
[----:B------:R-:W-:-:S04]  /*1a50*/  SEL R3, RZ, 0x1, !P0 ;  /* 0x00000001ff037807 */ /* 0x000fc80004000000 */
[----:B------:R-:W-:-:S04]  /*1a60*/  LOP3.LUT R3, R3, 0x1, R10, 0xf8, !PT ;  /* 0x0000000103037812 */ /* 0x000fc800078ef80a */
[----:B------:R-:W-:-:S04]  /*1a70*/  LOP3.LUT R3, R3, R8, RZ, 0xc0, !PT ;  /* 0x0000000803037212 */ /* 0x000fc800078ec0ff */
[----:B------:R-:W-:-:S04]  /*1a80*/  IADD3 R3, PT, PT, R10, R3, RZ ;  /* 0x000000030a037210 */ /* 0x000fc80007ffe0ff */
[----:B------:R-:W-:Y:S01]  /*1a90*/  LOP3.LUT R2, R3, R2, RZ, 0xfc, !PT ;  /* 0x0000000203027212 */ /* 0x000fe200078efcff */
[----:B------:R-:W-:Y:S06]  /*1aa0*/  BRA `(.L_x_30) ;  /* 0x0000000000347947 */ /* 0x000fec0003800000 */
.L_x_29:
[----:B------:R-:W-:-:S04]  /*1ab0*/  LOP3.LUT R2, R2, 0x80000000, RZ, 0xc0, !PT ;  /* 0x8000000002027812 */ /* 0x000fc800078ec0ff */
[----:B------:R-:W-:Y:S01]  /*1ac0*/  LOP3.LUT R2, R2, 0x7f800000, RZ, 0xfc, !PT ;  /* 0x7f80000002027812 */ /* 0x000fe200078efcff */
[----:B------:R-:W-:Y:S06]  /*1ad0*/  BRA `(.L_x_30) ;  /* 0x0000000000287947 */ /* 0x000fec0003800000 */
.L_x_28:
[----:B------:R-:W-:Y:S01]  /*1ae0*/  IMAD R2, R8, 0x800000, R2 ;  /* 0x0080000008027824 */ /* 0x000fe200078e0202 */
[----:B------:R-:W-:Y:S06]  /*1af0*/  BRA `(.L_x_30) ;  /* 0x0000000000207947 */ /* 0x000fec0003800000 */
.L_x_27:
[----:B------:R-:W-:-:S04]  /*1b00*/  LOP3.LUT R2, R3, 0x80000000, R2, 0x48, !PT ;  /* 0x8000000003027812 */ /* 0x000fc800078e4802 */
[----:B------:R-:W-:Y:S01]  /*1b10*/  LOP3.LUT R2, R2, 0x7f800000, RZ, 0xfc, !PT ;  /* 0x7f80000002027812 */ /* 0x000fe200078efcff */
[----:B------:R-:W-:Y:S06]  /*1b20*/  BRA `(.L_x_30) ;  /* 0x0000000000147947 */ /* 0x000fec0003800000 */
.L_x_26:
[----:B------:R-:W-:Y:S01]  /*1b30*/  LOP3.LUT R2, R3, 0x80000000, R2, 0x48, !PT ;  /* 0x8000000003027812 */ /* 0x000fe200078e4802 */
[----:B------:R-:W-:Y:S06]  /*1b40*/  BRA `(.L_x_30) ;  /* 0x00000000000c7947 */ /* 0x000fec0003800000 */
.L_x_25:
[----:B------:R-:W0:Y:S01]  /*1b50*/  MUFU.RSQ R2, -QNAN ;  /* 0xffc0000000027908 */ /* 0x000e220000001400 */
[----:B------:R-:W-:Y:S05]  /*1b60*/  BRA `(.L_x_30) ;  /* 0x0000000000047947 */ /* 0x000fea0003800000 */
.L_x_24:
[----:B------:R-:W-:-:S07]  /*1b70*/  FADD.FTZ R2, R2, R3 ;  /* 0x0000000302027221 */ /* 0x000fce0000010000 */
.L_x_30:
[----:B------:R-:W-:Y:S01]  /*1b80*/  HFMA2 R5, -RZ, RZ, 0, 0 ;  /* 0x00000000ff057431 */ /* 0x000fe200000001ff */
[----:B0-----:R-:W-:-:S03]  /*1b90*/  MOV R3, R2 ;  /* 0x0000000200037202 */ /* 0x001fc60000000f00 */
[----:B------:R-:W-:Y:S05]  /*1ba0*/  RET.REL.NODEC R4 `(_Z7computefifffffffffPffffffffff) ;  /* 0xffffffe404147950 */ /* 0x000fea0003c3ffff */
.L_x_31:
[----:B------:R-:W-:-:S00]  /*1bb0*/  BRA `(.L_x_31) ;  /* 0xfffffffc00fc7947 */ /* 0x000fc0000383ffff */
[----:B------:R-:W-:-:S00]  /*1bc0*/  NOP ;  /* 0x0000000000007918 */ /* 0x000fc00000000000 */
        /* <DEDUP_REMOVED lines=11> */
.L_x_33:


//--------------------- .nv.global.init           --------------------------
	.section	.nv.global.init,"aw",@progbits
.nv.global.init:
	.type		$str,@object
	.size		$str,(.L_0 - $str)
$str:
        /*0000*/ 	.byte	0x25, 0x2e, 0x31, 0x37, 0x67, 0x0a, 0x00
.L_0:


//--------------------- .nv.shared.reserved.0     --------------------------
	.section	.nv.shared.reserved.0,"aw",@nobits
	.weak		__nv_reservedSMEM_offset_0_alias
	.size		__nv_reservedSMEM_offset_0_alias, 0, 64
	.other		__nv_reservedSMEM_offset_0_alias,@"STO_CUDA_RESERVED_SHARED STV_DEFAULT"
__nv_reservedSMEM_offset_0_alias:
	.zero		0
	.zero		64


//--------------------- .nv.constant0._Z7computefifffffffffPffffffffff --------------------------
	.section	.nv.constant0._Z7computefifffffffffPffffffffff,"a",@progbits
	.sectionflags	@""
	.align	4
.nv.constant0._Z7computefifffffffffPffffffffff:
	.zero		988


//--------------------- SYMBOLS --------------------------

	.type		.nv.reservedSmem.offset0,@object
	.size		.nv.reservedSmem.offset0,0x4
	.type		vprintf,@function
